	.target	sm_100a

	.elftype	@"ET_EXEC"


//--------------------- .note.nv.tkinfo           --------------------------
	.section	.note.nv.tkinfo,"",@"SHT_NOTE"
	.sectionflags	@"SHF_NOTE_NV_TKINFO"
	.tkinfo
        /*0018*/ 	.word	0x00000002
        /*0030*/ 	.string	""
        /*0030*/ 	.string	"ptxas"
        /*0030*/ 	.string	"Cuda compilation tools, release 13.0, V13.0.88"
        /*0030*/ 	.string	"Build cuda_13.0.r13.0/compiler.36424714_0"
        /*0030*/ 	.string	"-arch sm_100a -m 64 "



//--------------------- .note.nv.cuinfo           --------------------------
	.section	.note.nv.cuinfo,"",@"SHT_NOTE"
	.sectionflags	@"SHF_NOTE_NV_CUINFO"
        /*0018*/ 	.short	0x0002
        /*001a*/ 	.short	0x0064
        /*001c*/ 	.short	0x0082
	.zero		2


//--------------------- .nv.info                  --------------------------
	.section	.nv.info,"",@"SHT_CUDA_INFO"
	.align	4


	//----- nvinfo : EIATTR_REGCOUNT
	.align		4
        /*0000*/ 	.byte	0x04, 0x2f
        /*0002*/ 	.short	(.L_12 - .L_11)
	.align		4
.L_11:
        /*0004*/ 	.word	index@(_ZN7cutlass13device_kernelIN5flash11enable_sm90INS1_16FlashAttnFwdSm90INS1_25CollectiveMainloopFwdSm90ILi2EN4cute5tupleIJNS5_1CILi1EEES8_S8_EEENS6_IJNS7_ILi128EEESA_NS7_ILi192EEEEEELi128ENS_6half_tEfNS_4arch4Sm90ELb1ELb0ELb1ELb1ELb0ELb1ELb0ELb1ELb1ELb1ELb1ELb0EEENS1_21CollectiveEpilogueFwdINS6_IJSA_SA_SA_EEES9_SD_SF_Li256ELb1ELb1ELb1ELb0EEENS1_36VarlenDynamicPersistentTileSchedulerILi128ELi128ELi256ELi128ELb1ELb1ELb1ELb1ELb1ELb1EEEEEEEEEvNT_6ParamsE)
        /*0008*/ 	.word	0x00000004


	//----- nvinfo : EIATTR_FRAME_SIZE
	.align		4
.L_12:
        /*000c*/ 	.byte	0x04, 0x11
        /*000e*/ 	.short	(.L_14 - .L_13)
	.align		4
.L_13:
        /*0010*/ 	.word	index@(_ZN7cutlass13device_kernelIN5flash11enable_sm90INS1_16FlashAttnFwdSm90INS1_25CollectiveMainloopFwdSm90ILi2EN4cute5tupleIJNS5_1CILi1EEES8_S8_EEENS6_IJNS7_ILi128EEESA_NS7_ILi192EEEEEELi128ENS_6half_tEfNS_4arch4Sm90ELb1ELb0ELb1ELb1ELb0ELb1ELb0ELb1ELb1ELb1ELb1ELb0EEENS1_21CollectiveEpilogueFwdINS6_IJSA_SA_SA_EEES9_SD_SF_Li256ELb1ELb1ELb1ELb0EEENS1_36VarlenDynamicPersistentTileSchedulerILi128ELi128ELi256ELi128ELb1ELb1ELb1ELb1ELb1ELb1EEEEEEEEEvNT_6ParamsE)
        /*0014*/ 	.word	0x00000000


	//----- nvinfo : EIATTR_REGCOUNT
	.align		4
.L_14:
        /*0018*/ 	.byte	0x04, 0x2f
        /*001a*/ 	.short	(.L_16 - .L_15)
	.align		4
.L_15:
        /*001c*/ 	.word	index@(_ZN7cutlass13device_kernelIN5flash11enable_sm90INS1_16FlashAttnFwdSm90INS1_25CollectiveMainloopFwdSm90ILi2EN4cute5tupleIJNS5_1CILi1EEES8_S8_EEENS6_IJNS7_ILi128EEESA_NS7_ILi192EEEEEELi128ENS_6half_tEfNS_4arch4Sm90ELb1ELb0ELb1ELb1ELb0ELb0ELb0ELb1ELb1ELb1ELb1ELb0EEENS1_21CollectiveEpilogueFwdINS6_IJSA_SA_SA_EEES9_SD_SF_Li256ELb1ELb1ELb1ELb0EEENS1_36VarlenDynamicPersistentTileSchedulerILi128ELi128ELi256ELi128ELb1ELb1ELb1ELb1ELb1ELb1EEEEEEEEEvNT_6ParamsE)
        /*0020*/ 	.word	0x00000004


	//----- nvinfo : EIATTR_FRAME_SIZE
	.align		4
.L_16:
        /*0024*/ 	.byte	0x04, 0x11
        /*0026*/ 	.short	(.L_18 - .L_17)
	.align		4
.L_17:
        /*0028*/ 	.word	index@(_ZN7cutlass13device_kernelIN5flash11enable_sm90INS1_16FlashAttnFwdSm90INS1_25CollectiveMainloopFwdSm90ILi2EN4cute5tupleIJNS5_1CILi1EEES8_S8_EEENS6_IJNS7_ILi128EEESA_NS7_ILi192EEEEEELi128ENS_6half_tEfNS_4arch4Sm90ELb1ELb0ELb1ELb1ELb0ELb0ELb0ELb1ELb1ELb1ELb1ELb0EEENS1_21CollectiveEpilogueFwdINS6_IJSA_SA_SA_EEES9_SD_SF_Li256ELb1ELb1ELb1ELb0EEENS1_36VarlenDynamicPersistentTileSchedulerILi128ELi128ELi256ELi128ELb1ELb1ELb1ELb1ELb1ELb1EEEEEEEEEvNT_6ParamsE)
        /*002c*/ 	.word	0x00000000


	//----- nvinfo : EIATTR_REGCOUNT
	.align		4
.L_18:
        /*0030*/ 	.byte	0x04, 0x2f
        /*0032*/ 	.short	(.L_20 - .L_19)
	.align		4
.L_19:
        /*0034*/ 	.word	index@(_ZN7cutlass13device_kernelIN5flash11enable_sm90INS1_16FlashAttnFwdSm90INS1_25CollectiveMainloopFwdSm90ILi2EN4cute5tupleIJNS5_1CILi1EEES8_S8_EEENS6_IJNS7_ILi128EEESA_NS7_ILi192EEEEEELi128ENS_6half_tEfNS_4arch4Sm90ELb1ELb0ELb1ELb0ELb0ELb0ELb0ELb1ELb1ELb1ELb1ELb0EEENS1_21CollectiveEpilogueFwdINS6_IJSA_SA_SA_EEES9_SD_SF_Li256ELb0ELb1ELb1ELb0EEENS1_19SingleTileSchedulerILb0ELb1ELb1ELi128EEEEEEEEEvNT_6ParamsE)
        /*0038*/ 	.word	0x00000004


	//----- nvinfo : EIATTR_FRAME_SIZE
	.align		4
.L_20:
        /*003c*/ 	.byte	0x04, 0x11
        /*003e*/ 	.short	(.L_22 - .L_21)
	.align		4
.L_21:
        /*0040*/ 	.word	index@(_ZN7cutlass13device_kernelIN5flash11enable_sm90INS1_16FlashAttnFwdSm90INS1_25CollectiveMainloopFwdSm90ILi2EN4cute5tupleIJNS5_1CILi1EEES8_S8_EEENS6_IJNS7_ILi128EEESA_NS7_ILi192EEEEEELi128ENS_6half_tEfNS_4arch4Sm90ELb1ELb0ELb1ELb0ELb0ELb0ELb0ELb1ELb1ELb1ELb1ELb0EEENS1_21CollectiveEpilogueFwdINS6_IJSA_SA_SA_EEES9_SD_SF_Li256ELb0ELb1ELb1ELb0EEENS1_19SingleTileSchedulerILb0ELb1ELb1ELi128EEEEEEEEEvNT_6ParamsE)
        /*0044*/ 	.word	0x00000000


	//----- nvinfo : EIATTR_REGCOUNT
	.align		4
.L_22:
        /*0048*/ 	.byte	0x04, 0x2f
        /*004a*/ 	.short	(.L_24 - .L_23)
	.align		4
.L_23:
        /*004c*/ 	.word	index@(_ZN7cutlass13device_kernelIN5flash11enable_sm90INS1_16FlashAttnFwdSm90INS1_25CollectiveMainloopFwdSm90ILi2EN4cute5tupleIJNS5_1CILi1EEES8_S8_EEENS6_IJNS7_ILi128EEENS7_ILi96EEENS7_ILi192EEEEEELi128ENS_6half_tEfNS_4arch4Sm90ELb0ELb1ELb1ELb1ELb0ELb1ELb0ELb1ELb1ELb1ELb1ELb0EEENS1_21CollectiveEpilogueFwdINS6_IJSA_SA_SB_EEES9_SE_SG_Li256ELb1ELb1ELb1ELb0EEENS1_36VarlenDynamicPersistentTileSchedulerILi128ELi96ELi256ELi128ELb1ELb1ELb1ELb1ELb0ELb1EEEEEEEEEvNT_6ParamsE)
        /*0050*/ 	.word	0x00000004


	//----- nvinfo : EIATTR_FRAME_SIZE
	.align		4
.L_24:
        /*0054*/ 	.byte	0x04, 0x11
        /*0056*/ 	.short	(.L_26 - .L_25)
	.align		4
.L_25:
        /*0058*/ 	.word	index@(_ZN7cutlass13device_kernelIN5flash11enable_sm90INS1_16FlashAttnFwdSm90INS1_25CollectiveMainloopFwdSm90ILi2EN4cute5tupleIJNS5_1CILi1EEES8_S8_EEENS6_IJNS7_ILi128EEENS7_ILi96EEENS7_ILi192EEEEEELi128ENS_6half_tEfNS_4arch4Sm90ELb0ELb1ELb1ELb1ELb0ELb1ELb0ELb1ELb1ELb1ELb1ELb0EEENS1_21CollectiveEpilogueFwdINS6_IJSA_SA_SB_EEES9_SE_SG_Li256ELb1ELb1ELb1ELb0EEENS1_36VarlenDynamicPersistentTileSchedulerILi128ELi96ELi256ELi128ELb1ELb1ELb1ELb1ELb0ELb1EEEEEEEEEvNT_6ParamsE)
        /*005c*/ 	.word	0x00000000


	//----- nvinfo : EIATTR_REGCOUNT
	.align		4
.L_26:
        /*0060*/ 	.byte	0x04, 0x2f
        /*0062*/ 	.short	(.L_28 - .L_27)
	.align		4
.L_27:
        /*0064*/ 	.word	index@(_ZN7cutlass13device_kernelIN5flash11enable_sm90INS1_16FlashAttnFwdSm90INS1_25CollectiveMainloopFwdSm90ILi2EN4cute5tupleIJNS5_1CILi1EEES8_S8_EEENS6_IJNS7_ILi128EEENS7_ILi96EEENS7_ILi192EEEEEELi128ENS_6half_tEfNS_4arch4Sm90ELb0ELb1ELb1ELb1ELb0ELb0ELb0ELb1ELb1ELb1ELb1ELb0EEENS1_21CollectiveEpilogueFwdINS6_IJSA_SA_SB_EEES9_SE_SG_Li256ELb1ELb1ELb1ELb0EEENS1_36VarlenDynamicPersistentTileSchedulerILi128ELi96ELi256ELi128ELb1ELb1ELb1ELb1ELb0ELb1EEEEEEEEEvNT_6ParamsE)
        /*0068*/ 	.word	0x00000004


	//----- nvinfo : EIATTR_FRAME_SIZE
	.align		4
.L_28:
        /*006c*/ 	.byte	0x04, 0x11
        /*006e*/ 	.short	(.L_30 - .L_29)
	.align		4
.L_29:
        /*0070*/ 	.word	index@(_ZN7cutlass13device_kernelIN5flash11enable_sm90INS1_16FlashAttnFwdSm90INS1_25CollectiveMainloopFwdSm90ILi2EN4cute5tupleIJNS5_1CILi1EEES8_S8_EEENS6_IJNS7_ILi128EEENS7_ILi96EEENS7_ILi192EEEEEELi128ENS_6half_tEfNS_4arch4Sm90ELb0ELb1ELb1ELb1ELb0ELb0ELb0ELb1ELb1ELb1ELb1ELb0EEENS1_21CollectiveEpilogueFwdINS6_IJSA_SA_SB_EEES9_SE_SG_Li256ELb1ELb1ELb1ELb0EEENS1_36VarlenDynamicPersistentTileSchedulerILi128ELi96ELi256ELi128ELb1ELb1ELb1ELb1ELb0ELb1EEEEEEEEEvNT_6ParamsE)
        /*0074*/ 	.word	0x00000000


	//----- nvinfo : EIATTR_REGCOUNT
	.align		4
.L_30:
        /*0078*/ 	.byte	0x04, 0x2f
        /*007a*/ 	.short	(.L_32 - .L_31)
	.align		4
.L_31:
        /*007c*/ 	.word	index@(_ZN7cutlass13device_kernelIN5flash11enable_sm90INS1_16FlashAttnFwdSm90INS1_25CollectiveMainloopFwdSm90ILi2EN4cute5tupleIJNS5_1CILi1EEES8_S8_EEENS6_IJNS7_ILi128EEENS7_ILi96EEENS7_ILi192EEEEEELi128ENS_6half_tEfNS_4arch4Sm90ELb0ELb1ELb1ELb0ELb0ELb0ELb0ELb1ELb1ELb1ELb1ELb0EEENS1_21CollectiveEpilogueFwdINS6_IJSA_SA_SB_EEES9_SE_SG_Li256ELb0ELb1ELb1ELb0EEENS1_19SingleTileSchedulerILb0ELb1ELb1ELi128EEEEEEEEEvNT_6ParamsE)
        /*0080*/ 	.word	0x00000004


	//----- nvinfo : EIATTR_FRAME_SIZE
	.align		4
.L_32:
        /*0084*/ 	.byte	0x04, 0x11
        /*0086*/ 	.short	(.L_34 - .L_33)
	.align		4
.L_33:
        /*0088*/ 	.word	index@(_ZN7cutlass13device_kernelIN5flash11enable_sm90INS1_16FlashAttnFwdSm90INS1_25CollectiveMainloopFwdSm90ILi2EN4cute5tupleIJNS5_1CILi1EEES8_S8_EEENS6_IJNS7_ILi128EEENS7_ILi96EEENS7_ILi192EEEEEELi128ENS_6half_tEfNS_4arch4Sm90ELb0ELb1ELb1ELb0ELb0ELb0ELb0ELb1ELb1ELb1ELb1ELb0EEENS1_21CollectiveEpilogueFwdINS6_IJSA_SA_SB_EEES9_SE_SG_Li256ELb0ELb1ELb1ELb0EEENS1_19SingleTileSchedulerILb0ELb1ELb1ELi128EEEEEEEEEvNT_6ParamsE)
        /*008c*/ 	.word	0x00000000


	//----- nvinfo : EIATTR_REGCOUNT
	.align		4
.L_34:
        /*0090*/ 	.byte	0x04, 0x2f
        /*0092*/ 	.short	(.L_36 - .L_35)
	.align		4
.L_35:
        /*0094*/ 	.word	index@(_ZN7cutlass13device_kernelIN5flash11enable_sm90INS1_16FlashAttnFwdSm90INS1_25CollectiveMainloopFwdSm90ILi2EN4cute5tupleIJNS5_1CILi1EEES8_S8_EEENS6_IJNS7_ILi128EEESA_NS7_ILi192EEEEEELi128ENS_6half_tEfNS_4arch4Sm90ELb0ELb0ELb1ELb1ELb0ELb1ELb0ELb1ELb1ELb1ELb1ELb0EEENS1_21CollectiveEpilogueFwdINS6_IJSA_SA_SA_EEES9_SD_SF_Li256ELb1ELb1ELb1ELb0EEENS1_36VarlenDynamicPersistentTileSchedulerILi128ELi128ELi256ELi128ELb1ELb1ELb1ELb0ELb1ELb1EEEEEEEEEvNT_6ParamsE)
        /*0098*/ 	.word	0x00000004


	//----- nvinfo : EIATTR_FRAME_SIZE
	.align		4
.L_36:
        /*009c*/ 	.byte	0x04, 0x11
        /*009e*/ 	.short	(.L_38 - .L_37)
	.align		4
.L_37:
        /*00a0*/ 	.word	index@(_ZN7cutlass13device_kernelIN5flash11enable_sm90INS1_16FlashAttnFwdSm90INS1_25CollectiveMainloopFwdSm90ILi2EN4cute5tupleIJNS5_1CILi1EEES8_S8_EEENS6_IJNS7_ILi128EEESA_NS7_ILi192EEEEEELi128ENS_6half_tEfNS_4arch4Sm90ELb0ELb0ELb1ELb1ELb0ELb1ELb0ELb1ELb1ELb1ELb1ELb0EEENS1_21CollectiveEpilogueFwdINS6_IJSA_SA_SA_EEES9_SD_SF_Li256ELb1ELb1ELb1ELb0EEENS1_36VarlenDynamicPersistentTileSchedulerILi128ELi128ELi256ELi128ELb1ELb1ELb1ELb0ELb1ELb1EEEEEEEEEvNT_6ParamsE)
        /*00a4*/ 	.word	0x00000000


	//----- nvinfo : EIATTR_REGCOUNT
	.align		4
.L_38:
        /*00a8*/ 	.byte	0x04, 0x2f
        /*00aa*/ 	.short	(.L_40 - .L_39)
	.align		4
.L_39:
        /*00ac*/ 	.word	index@(_ZN7cutlass13device_kernelIN5flash11enable_sm90INS1_16FlashAttnFwdSm90INS1_25CollectiveMainloopFwdSm90ILi2EN4cute5tupleIJNS5_1CILi1EEES8_S8_EEENS6_IJNS7_ILi128EEESA_NS7_ILi192EEEEEELi128ENS_6half_tEfNS_4arch4Sm90ELb0ELb0ELb1ELb1ELb0ELb0ELb0ELb1ELb1ELb1ELb1ELb0EEENS1_21CollectiveEpilogueFwdINS6_IJSA_SA_SA_EEES9_SD_SF_Li256ELb1ELb1ELb1ELb0EEENS1_36VarlenDynamicPersistentTileSchedulerILi128ELi128ELi256ELi128ELb1ELb1ELb1ELb0ELb1ELb1EEEEEEEEEvNT_6ParamsE)
        /*00b0*/ 	.word	0x00000004


	//----- nvinfo : EIATTR_FRAME_SIZE
	.align		4
.L_40:
        /*00b4*/ 	.byte	0x04, 0x11
        /*00b6*/ 	.short	(.L_42 - .L_41)
	.align		4
.L_41:
        /*00b8*/ 	.word	index@(_ZN7cutlass13device_kernelIN5flash11enable_sm90INS1_16FlashAttnFwdSm90INS1_25CollectiveMainloopFwdSm90ILi2EN4cute5tupleIJNS5_1CILi1EEES8_S8_EEENS6_IJNS7_ILi128EEESA_NS7_ILi192EEEEEELi128ENS_6half_tEfNS_4arch4Sm90ELb0ELb0ELb1ELb1ELb0ELb0ELb0ELb1ELb1ELb1ELb1ELb0EEENS1_21CollectiveEpilogueFwdINS6_IJSA_SA_SA_EEES9_SD_SF_Li256ELb1ELb1ELb1ELb0EEENS1_36VarlenDynamicPersistentTileSchedulerILi128ELi128ELi256ELi128ELb1ELb1ELb1ELb0ELb1ELb1EEEEEEEEEvNT_6ParamsE)
        /*00bc*/ 	.word	0x00000000


	//----- nvinfo : EIATTR_REGCOUNT
	.align		4
.L_42:
        /*00c0*/ 	.byte	0x04, 0x2f
        /*00c2*/ 	.short	(.L_44 - .L_43)
	.align		4
.L_43:
        /*00c4*/ 	.word	index@(_ZN7cutlass13device_kernelIN5flash11enable_sm90INS1_16FlashAttnFwdSm90INS1_25CollectiveMainloopFwdSm90ILi2EN4cute5tupleIJNS5_1CILi1EEES8_S8_EEENS6_IJNS7_ILi128EEESA_NS7_ILi192EEEEEELi128ENS_6half_tEfNS_4arch4Sm90ELb0ELb0ELb1ELb0ELb0ELb0ELb0ELb1ELb1ELb1ELb1ELb0EEENS1_21CollectiveEpilogueFwdINS6_IJSA_SA_SA_EEES9_SD_SF_Li256ELb0ELb1ELb1ELb0EEENS1_19SingleTileSchedulerILb0ELb1ELb1ELi128EEEEEEEEEvNT_6ParamsE)
        /*00c8*/ 	.word	0x00000004


	//----- nvinfo : EIATTR_FRAME_SIZE
	.align		4
.L_44:
        /*00cc*/ 	.byte	0x04, 0x11
        /*00ce*/ 	.short	(.L_46 - .L_45)
	.align		4
.L_45:
        /*00d0*/ 	.word	index@(_ZN7cutlass13device_kernelIN5flash11enable_sm90INS1_16FlashAttnFwdSm90INS1_25CollectiveMainloopFwdSm90ILi2EN4cute5tupleIJNS5_1CILi1EEES8_S8_EEENS6_IJNS7_ILi128EEESA_NS7_ILi192EEEEEELi128ENS_6half_tEfNS_4arch4Sm90ELb0ELb0ELb1ELb0ELb0ELb0ELb0ELb1ELb1ELb1ELb1ELb0EEENS1_21CollectiveEpilogueFwdINS6_IJSA_SA_SA_EEES9_SD_SF_Li256ELb0ELb1ELb1ELb0EEENS1_19SingleTileSchedulerILb0ELb1ELb1ELi128EEEEEEEEEvNT_6ParamsE)
        /*00d4*/ 	.word	0x00000000


	//----- nvinfo : EIATTR_MIN_STACK_SIZE
	.align		4
.L_46:
        /*00d8*/ 	.byte	0x04, 0x12
        /*00da*/ 	.short	(.L_48 - .L_47)
	.align		4
.L_47:
        /*00dc*/ 	.word	index@(_ZN7cutlass13device_kernelIN5flash11enable_sm90INS1_16FlashAttnFwdSm90INS1_25CollectiveMainloopFwdSm90ILi2EN4cute5tupleIJNS5_1CILi1EEES8_S8_EEENS6_IJNS7_ILi128EEESA_NS7_ILi192EEEEEELi128ENS_6half_tEfNS_4arch4Sm90ELb0ELb0ELb1ELb0ELb0ELb0ELb0ELb1ELb1ELb1ELb1ELb0EEENS1_21CollectiveEpilogueFwdINS6_IJSA_SA_SA_EEES9_SD_SF_Li256ELb0ELb1ELb1ELb0EEENS1_19SingleTileSchedulerILb0ELb1ELb1ELi128EEEEEEEEEvNT_6ParamsE)
        /*00e0*/ 	.word	0x00000000


	//----- nvinfo : EIATTR_MIN_STACK_SIZE
	.align		4
.L_48:
        /*00e4*/ 	.byte	0x04, 0x12
        /*00e6*/ 	.short	(.L_50 - .L_49)
	.align		4
.L_49:
        /*00e8*/ 	.word	index@(_ZN7cutlass13device_kernelIN5flash11enable_sm90INS1_16FlashAttnFwdSm90INS1_25CollectiveMainloopFwdSm90ILi2EN4cute5tupleIJNS5_1CILi1EEES8_S8_EEENS6_IJNS7_ILi128EEESA_NS7_ILi192EEEEEELi128ENS_6half_tEfNS_4arch4Sm90ELb0ELb0ELb1ELb1ELb0ELb0ELb0ELb1ELb1ELb1ELb1ELb0EEENS1_21CollectiveEpilogueFwdINS6_IJSA_SA_SA_EEES9_SD_SF_Li256ELb1ELb1ELb1ELb0EEENS1_36VarlenDynamicPersistentTileSchedulerILi128ELi128ELi256ELi128ELb1ELb1ELb1ELb0ELb1ELb1EEEEEEEEEvNT_6ParamsE)
        /*00ec*/ 	.word	0x00000000


	//----- nvinfo : EIATTR_MIN_STACK_SIZE
	.align		4
.L_50:
        /*00f0*/ 	.byte	0x04, 0x12
        /*00f2*/ 	.short	(.L_52 - .L_51)
	.align		4
.L_51:
        /*00f4*/ 	.word	index@(_ZN7cutlass13device_kernelIN5flash11enable_sm90INS1_16FlashAttnFwdSm90INS1_25CollectiveMainloopFwdSm90ILi2EN4cute5tupleIJNS5_1CILi1EEES8_S8_EEENS6_IJNS7_ILi128EEESA_NS7_ILi192EEEEEELi128ENS_6half_tEfNS_4arch4Sm90ELb0ELb0ELb1ELb1ELb0ELb1ELb0ELb1ELb1ELb1ELb1ELb0EEENS1_21CollectiveEpilogueFwdINS6_IJSA_SA_SA_EEES9_SD_SF_Li256ELb1ELb1ELb1ELb0EEENS1_36VarlenDynamicPersistentTileSchedulerILi128ELi128ELi256ELi128ELb1ELb1ELb1ELb0ELb1ELb1EEEEEEEEEvNT_6ParamsE)
        /*00f8*/ 	.word	0x00000000


	//----- nvinfo : EIATTR_MIN_STACK_SIZE
	.align		4
.L_52:
        /*00fc*/ 	.byte	0x04, 0x12
        /*00fe*/ 	.short	(.L_54 - .L_53)
	.align		4
.L_53:
        /*0100*/ 	.word	index@(_ZN7cutlass13device_kernelIN5flash11enable_sm90INS1_16FlashAttnFwdSm90INS1_25CollectiveMainloopFwdSm90ILi2EN4cute5tupleIJNS5_1CILi1EEES8_S8_EEENS6_IJNS7_ILi128EEENS7_ILi96EEENS7_ILi192EEEEEELi128ENS_6half_tEfNS_4arch4Sm90ELb0ELb1ELb1ELb0ELb0ELb0ELb0ELb1ELb1ELb1ELb1ELb0EEENS1_21CollectiveEpilogueFwdINS6_IJSA_SA_SB_EEES9_SE_SG_Li256ELb0ELb1ELb1ELb0EEENS1_19SingleTileSchedulerILb0ELb1ELb1ELi128EEEEEEEEEvNT_6ParamsE)
        /*0104*/ 	.word	0x00000000


	//----- nvinfo : EIATTR_MIN_STACK_SIZE
	.align		4
.L_54:
        /*0108*/ 	.byte	0x04, 0x12
        /*010a*/ 	.short	(.L_56 - .L_55)
	.align		4
.L_55:
        /*010c*/ 	.word	index@(_ZN7cutlass13device_kernelIN5flash11enable_sm90INS1_16FlashAttnFwdSm90INS1_25CollectiveMainloopFwdSm90ILi2EN4cute5tupleIJNS5_1CILi1EEES8_S8_EEENS6_IJNS7_ILi128EEENS7_ILi96EEENS7_ILi192EEEEEELi128ENS_6half_tEfNS_4arch4Sm90ELb0ELb1ELb1ELb1ELb0ELb0ELb0ELb1ELb1ELb1ELb1ELb0EEENS1_21CollectiveEpilogueFwdINS6_IJSA_SA_SB_EEES9_SE_SG_Li256ELb1ELb1ELb1ELb0EEENS1_36VarlenDynamicPersistentTileSchedulerILi128ELi96ELi256ELi128ELb1ELb1ELb1ELb1ELb0ELb1EEEEEEEEEvNT_6ParamsE)
        /*0110*/ 	.word	0x00000000


	//----- nvinfo : EIATTR_MIN_STACK_SIZE
	.align		4
.L_56:
        /*0114*/ 	.byte	0x04, 0x12
        /*0116*/ 	.short	(.L_58 - .L_57)
	.align		4
.L_57:
        /*0118*/ 	.word	index@(_ZN7cutlass13device_kernelIN5flash11enable_sm90INS1_16FlashAttnFwdSm90INS1_25CollectiveMainloopFwdSm90ILi2EN4cute5tupleIJNS5_1CILi1EEES8_S8_EEENS6_IJNS7_ILi128EEENS7_ILi96EEENS7_ILi192EEEEEELi128ENS_6half_tEfNS_4arch4Sm90ELb0ELb1ELb1ELb1ELb0ELb1ELb0ELb1ELb1ELb1ELb1ELb0EEENS1_21CollectiveEpilogueFwdINS6_IJSA_SA_SB_EEES9_SE_SG_Li256ELb1ELb1ELb1ELb0EEENS1_36VarlenDynamicPersistentTileSchedulerILi128ELi96ELi256ELi128ELb1ELb1ELb1ELb1ELb0ELb1EEEEEEEEEvNT_6ParamsE)
        /*011c*/ 	.word	0x00000000


	//----- nvinfo : EIATTR_MIN_STACK_SIZE
	.align		4
.L_58:
        /*0120*/ 	.byte	0x04, 0x12
        /*0122*/ 	.short	(.L_60 - .L_59)
	.align		4
.L_59:
        /*0124*/ 	.word	index@(_ZN7cutlass13device_kernelIN5flash11enable_sm90INS1_16FlashAttnFwdSm90INS1_25CollectiveMainloopFwdSm90ILi2EN4cute5tupleIJNS5_1CILi1EEES8_S8_EEENS6_IJNS7_ILi128EEESA_NS7_ILi192EEEEEELi128ENS_6half_tEfNS_4arch4Sm90ELb1ELb0ELb1ELb0ELb0ELb0ELb0ELb1ELb1ELb1ELb1ELb0EEENS1_21CollectiveEpilogueFwdINS6_IJSA_SA_SA_EEES9_SD_SF_Li256ELb0ELb1ELb1ELb0EEENS1_19SingleTileSchedulerILb0ELb1ELb1ELi128EEEEEEEEEvNT_6ParamsE)
        /*0128*/ 	.word	0x00000000


	//----- nvinfo : EIATTR_MIN_STACK_SIZE
	.align		4
.L_60:
        /*012c*/ 	.byte	0x04, 0x12
        /*012e*/ 	.short	(.L_62 - .L_61)
	.align		4
.L_61:
        /*0130*/ 	.word	index@(_ZN7cutlass13device_kernelIN5flash11enable_sm90INS1_16FlashAttnFwdSm90INS1_25CollectiveMainloopFwdSm90ILi2EN4cute5tupleIJNS5_1CILi1EEES8_S8_EEENS6_IJNS7_ILi128EEESA_NS7_ILi192EEEEEELi128ENS_6half_tEfNS_4arch4Sm90ELb1ELb0ELb1ELb1ELb0ELb0ELb0ELb1ELb1ELb1ELb1ELb0EEENS1_21CollectiveEpilogueFwdINS6_IJSA_SA_SA_EEES9_SD_SF_Li256ELb1ELb1ELb1ELb0EEENS1_36VarlenDynamicPersistentTileSchedulerILi128ELi128ELi256ELi128ELb1ELb1ELb1ELb1ELb1ELb1EEEEEEEEEvNT_6ParamsE)
        /*0134*/ 	.word	0x00000000


	//----- nvinfo : EIATTR_MIN_STACK_SIZE
	.align		4
.L_62:
        /*0138*/ 	.byte	0x04, 0x12
        /*013a*/ 	.short	(.L_64 - .L_63)
	.align		4
.L_63:
        /*013c*/ 	.word	index@(_ZN7cutlass13device_kernelIN5flash11enable_sm90INS1_16FlashAttnFwdSm90INS1_25CollectiveMainloopFwdSm90ILi2EN4cute5tupleIJNS5_1CILi1EEES8_S8_EEENS6_IJNS7_ILi128EEESA_NS7_ILi192EEEEEELi128ENS_6half_tEfNS_4arch4Sm90ELb1ELb0ELb1ELb1ELb0ELb1ELb0ELb1ELb1ELb1ELb1ELb0EEENS1_21CollectiveEpilogueFwdINS6_IJSA_SA_SA_EEES9_SD_SF_Li256ELb1ELb1ELb1ELb0EEENS1_36VarlenDynamicPersistentTileSchedulerILi128ELi128ELi256ELi128ELb1ELb1ELb1ELb1ELb1ELb1EEEEEEEEEvNT_6ParamsE)
        /*0140*/ 	.word	0x00000000
.L_64:


//--------------------- .nv.compat                --------------------------
	.section	.nv.compat,"",@"SHT_CUDA_COMPAT_INFO"
	.align	4
        /*0000*/ 	.byte	0x02, 0x09, 0x01, 0x00, 0x02, 0x02, 0x01, 0x00, 0x02, 0x05, 0x05, 0x00, 0x03, 0x07, 0x01, 0x01
        /*0010*/ 	.byte	0x02, 0x03, 0x00, 0x00, 0x02, 0x06, 0x01, 0x00, 0x04, 0x0b, 0x08, 0x00, 0x09, 0x00, 0x00, 0x00
        /*0020*/ 	.byte	0x00, 0x00, 0x00, 0x00


//--------------------- .nv.info._ZN7cutlass13device_kernelIN5flash11enable_sm90INS1_16FlashAttnFwdSm90INS1_25CollectiveMainloopFwdSm90ILi2EN4cute5tupleIJNS5_1CILi1EEES8_S8_EEENS6_IJNS7_ILi128EEESA_NS7_ILi192EEEEEELi128ENS_6half_tEfNS_4arch4Sm90ELb0ELb0ELb1ELb0ELb0ELb0ELb0ELb1ELb1ELb1ELb1ELb0EEENS1_21CollectiveEpilogueFwdINS6_IJSA_SA_SA_EEES9_SD_SF_Li256ELb0ELb1ELb1ELb0EEENS1_19SingleTileSchedulerILb0ELb1ELb1ELi128EEEEEEEEEvNT_6ParamsE --------------------------
	.section	.nv.info._ZN7cutlass13device_kernelIN5flash11enable_sm90INS1_16FlashAttnFwdSm90INS1_25CollectiveMainloopFwdSm90ILi2EN4cute5tupleIJNS5_1CILi1EEES8_S8_EEENS6_IJNS7_ILi128EEESA_NS7_ILi192EEEEEELi128ENS_6half_tEfNS_4arch4Sm90ELb0ELb0ELb1ELb0ELb0ELb0ELb0ELb1ELb1ELb1ELb1ELb0EEENS1_21CollectiveEpilogueFwdINS6_IJSA_SA_SA_EEES9_SD_SF_Li256ELb0ELb1ELb1ELb0EEENS1_19SingleTileSchedulerILb0ELb1ELb1ELi128EEEEEEEEEvNT_6ParamsE,"",@"SHT_CUDA_INFO"
	.sectionflags	@""
	.align	4


	//----- nvinfo : EIATTR_CUDA_API_VERSION
	.align		4
        /*0000*/ 	.byte	0x04, 0x37
        /*0002*/ 	.short	(.L_66 - .L_65)
.L_65:
        /*0004*/ 	.word	0x00000082


	//----- nvinfo : EIATTR_KPARAM_INFO
	.align		4
.L_66:
        /*0008*/ 	.byte	0x04, 0x17
        /*000a*/ 	.short	(.L_68 - .L_67)
.L_67:
        /*000c*/ 	.word	0x00000000
        /*0010*/ 	.short	0x0000
        /*0012*/ 	.short	0x0000
        /*0014*/ 	.byte	0x00, 0xf0, 0x01, 0x28


	//----- nvinfo : EIATTR_SPARSE_MMA_MASK
	.align		4
.L_68:
        /*0018*/ 	.byte	0x03, 0x50
        /*001a*/ 	.short	0x0000


	//----- nvinfo : EIATTR_MAXREG_COUNT
	.align		4
        /*001c*/ 	.byte	0x03, 0x1b
        /*001e*/ 	.short	0x00a8


	//----- nvinfo : EIATTR_MERCURY_ISA_VERSION
	.align		4
        /*0020*/ 	.byte	0x03, 0x5f
        /*0022*/ 	.short	0x0101


	//----- nvinfo : EIATTR_VRC_CTA_INIT_COUNT
	.align		4
        /*0024*/ 	.byte	0x02, 0x4a
	.zero		1
	.zero		1


	//----- nvinfo : EIATTR_EXIT_INSTR_OFFSETS
	.align		4
        /*0028*/ 	.byte	0x04, 0x1c
        /*002a*/ 	.short	(.L_70 - .L_69)


	//   ....[0]....
.L_69:
        /*002c*/ 	.word	0x00000010


	//----- nvinfo : EIATTR_MAX_THREADS
	.align		4
.L_70:
        /*0030*/ 	.byte	0x04, 0x05
        /*0032*/ 	.short	(.L_72 - .L_71)
.L_71:
        /*0034*/ 	.word	0x00000180
        /*0038*/ 	.word	0x00000001
        /*003c*/ 	.word	0x00000001


	//----- nvinfo : EIATTR_CBANK_PARAM_SIZE
	.align		4
.L_72:
        /*0040*/ 	.byte	0x03, 0x19
        /*0042*/ 	.short	0x0a00


	//----- nvinfo : EIATTR_PARAM_CBANK
	.align		4
        /*0044*/ 	.byte	0x04, 0x0a
        /*0046*/ 	.short	(.L_74 - .L_73)
	.align		4
.L_73:
        /*0048*/ 	.word	index@(.nv.constant0._ZN7cutlass13device_kernelIN5flash11enable_sm90INS1_16FlashAttnFwdSm90INS1_25CollectiveMainloopFwdSm90ILi2EN4cute5tupleIJNS5_1CILi1EEES8_S8_EEENS6_IJNS7_ILi128EEESA_NS7_ILi192EEEEEELi128ENS_6half_tEfNS_4arch4Sm90ELb0ELb0ELb1ELb0ELb0ELb0ELb0ELb1ELb1ELb1ELb1ELb0EEENS1_21CollectiveEpilogueFwdINS6_IJSA_SA_SA_EEES9_SD_SF_Li256ELb0ELb1ELb1ELb0EEENS1_19SingleTileSchedulerILb0ELb1ELb1ELi128EEEEEEEEEvNT_6ParamsE)
        /*004c*/ 	.short	0x0380
        /*004e*/ 	.short	0x0a00


	//----- nvinfo : EIATTR_SW_WAR
	.align		4
.L_74:
        /*0050*/ 	.byte	0x04, 0x36
        /*0052*/ 	.short	(.L_76 - .L_75)
.L_75:
        /*0054*/ 	.word	0x00000008
.L_76:


//--------------------- .nv.info._ZN7cutlass13device_kernelIN5flash11enable_sm90INS1_16FlashAttnFwdSm90INS1_25CollectiveMainloopFwdSm90ILi2EN4cute5tupleIJNS5_1CILi1EEES8_S8_EEENS6_IJNS7_ILi128EEESA_NS7_ILi192EEEEEELi128ENS_6half_tEfNS_4arch4Sm90ELb0ELb0ELb1ELb1ELb0ELb0ELb0ELb1ELb1ELb1ELb1ELb0EEENS1_21CollectiveEpilogueFwdINS6_IJSA_SA_SA_EEES9_SD_SF_Li256ELb1ELb1ELb1ELb0EEENS1_36VarlenDynamicPersistentTileSchedulerILi128ELi128ELi256ELi128ELb1ELb1ELb1ELb0ELb1ELb1EEEEEEEEEvNT_6ParamsE --------------------------
	.section	.nv.info._ZN7cutlass13device_kernelIN5flash11enable_sm90INS1_16FlashAttnFwdSm90INS1_25CollectiveMainloopFwdSm90ILi2EN4cute5tupleIJNS5_1CILi1EEES8_S8_EEENS6_IJNS7_ILi128EEESA_NS7_ILi192EEEEEELi128ENS_6half_tEfNS_4arch4Sm90ELb0ELb0ELb1ELb1ELb0ELb0ELb0ELb1ELb1ELb1ELb1ELb0EEENS1_21CollectiveEpilogueFwdINS6_IJSA_SA_SA_EEES9_SD_SF_Li256ELb1ELb1ELb1ELb0EEENS1_36VarlenDynamicPersistentTileSchedulerILi128ELi128ELi256ELi128ELb1ELb1ELb1ELb0ELb1ELb1EEEEEEEEEvNT_6ParamsE,"",@"SHT_CUDA_INFO"
	.sectionflags	@""
	.align	4


	//----- nvinfo : EIATTR_CUDA_API_VERSION
	.align		4
        /*0000*/ 	.byte	0x04, 0x37
        /*0002*/ 	.short	(.L_78 - .L_77)
.L_77:
        /*0004*/ 	.word	0x00000082


	//----- nvinfo : EIATTR_KPARAM_INFO
	.align		4
.L_78:
        /*0008*/ 	.byte	0x04, 0x17
        /*000a*/ 	.short	(.L_80 - .L_79)
.L_79:
        /*000c*/ 	.word	0x00000000
        /*0010*/ 	.short	0x0000
        /*0012*/ 	.short	0x0000
        /*0014*/ 	.byte	0x00, 0xf0, 0x01, 0x2a


	//----- nvinfo : EIATTR_SPARSE_MMA_MASK
	.align		4
.L_80:
        /*0018*/ 	.byte	0x03, 0x50
        /*001a*/ 	.short	0x0000


	//----- nvinfo : EIATTR_MAXREG_COUNT
	.align		4
        /*001c*/ 	.byte	0x03, 0x1b
        /*001e*/ 	.short	0x00a8


	//----- nvinfo : EIATTR_MERCURY_ISA_VERSION
	.align		4
        /*0020*/ 	.byte	0x03, 0x5f
        /*0022*/ 	.short	0x0101


	//----- nvinfo : EIATTR_VRC_CTA_INIT_COUNT
	.align		4
        /*0024*/ 	.byte	0x02, 0x4a
	.zero		1
	.zero		1


	//----- nvinfo : EIATTR_EXIT_INSTR_OFFSETS
	.align		4
        /*0028*/ 	.byte	0x04, 0x1c
        /*002a*/ 	.short	(.L_82 - .L_81)


	//   ....[0]....
.L_81:
        /*002c*/ 	.word	0x00000010


	//----- nvinfo : EIATTR_MAX_THREADS
	.align		4
.L_82:
        /*0030*/ 	.byte	0x04, 0x05
        /*0032*/ 	.short	(.L_84 - .L_83)
.L_83:
        /*0034*/ 	.word	0x00000180
        /*0038*/ 	.word	0x00000001
        /*003c*/ 	.word	0x00000001


	//----- nvinfo : EIATTR_CBANK_PARAM_SIZE
	.align		4
.L_84:
        /*0040*/ 	.byte	0x03, 0x19
        /*0042*/ 	.short	0x0a80


	//----- nvinfo : EIATTR_PARAM_CBANK
	.align		4
        /*0044*/ 	.byte	0x04, 0x0a
        /*0046*/ 	.short	(.L_86 - .L_85)
	.align		4
.L_85:
        /*0048*/ 	.word	index@(.nv.constant0._ZN7cutlass13device_kernelIN5flash11enable_sm90INS1_16FlashAttnFwdSm90INS1_25CollectiveMainloopFwdSm90ILi2EN4cute5tupleIJNS5_1CILi1EEES8_S8_EEENS6_IJNS7_ILi128EEESA_NS7_ILi192EEEEEELi128ENS_6half_tEfNS_4arch4Sm90ELb0ELb0ELb1ELb1ELb0ELb0ELb0ELb1ELb1ELb1ELb1ELb0EEENS1_21CollectiveEpilogueFwdINS6_IJSA_SA_SA_EEES9_SD_SF_Li256ELb1ELb1ELb1ELb0EEENS1_36VarlenDynamicPersistentTileSchedulerILi128ELi128ELi256ELi128ELb1ELb1ELb1ELb0ELb1ELb1EEEEEEEEEvNT_6ParamsE)
        /*004c*/ 	.short	0x0380
        /*004e*/ 	.short	0x0a80


	//----- nvinfo : EIATTR_SW_WAR
	.align		4
.L_86:
        /*0050*/ 	.byte	0x04, 0x36
        /*0052*/ 	.short	(.L_88 - .L_87)
.L_87:
        /*0054*/ 	.word	0x00000008
.L_88:


//--------------------- .nv.info._ZN7cutlass13device_kernelIN5flash11enable_sm90INS1_16FlashAttnFwdSm90INS1_25CollectiveMainloopFwdSm90ILi2EN4cute5tupleIJNS5_1CILi1EEES8_S8_EEENS6_IJNS7_ILi128EEESA_NS7_ILi192EEEEEELi128ENS_6half_tEfNS_4arch4Sm90ELb0ELb0ELb1ELb1ELb0ELb1ELb0ELb1ELb1ELb1ELb1ELb0EEENS1_21CollectiveEpilogueFwdINS6_IJSA_SA_SA_EEES9_SD_SF_Li256ELb1ELb1ELb1ELb0EEENS1_36VarlenDynamicPersistentTileSchedulerILi128ELi128ELi256ELi128ELb1ELb1ELb1ELb0ELb1ELb1EEEEEEEEEvNT_6ParamsE --------------------------
	.section	.nv.info._ZN7cutlass13device_kernelIN5flash11enable_sm90INS1_16FlashAttnFwdSm90INS1_25CollectiveMainloopFwdSm90ILi2EN4cute5tupleIJNS5_1CILi1EEES8_S8_EEENS6_IJNS7_ILi128EEESA_NS7_ILi192EEEEEELi128ENS_6half_tEfNS_4arch4Sm90ELb0ELb0ELb1ELb1ELb0ELb1ELb0ELb1ELb1ELb1ELb1ELb0EEENS1_21CollectiveEpilogueFwdINS6_IJSA_SA_SA_EEES9_SD_SF_Li256ELb1ELb1ELb1ELb0EEENS1_36VarlenDynamicPersistentTileSchedulerILi128ELi128ELi256ELi128ELb1ELb1ELb1ELb0ELb1ELb1EEEEEEEEEvNT_6ParamsE,"",@"SHT_CUDA_INFO"
	.sectionflags	@""
	.align	4


	//----- nvinfo : EIATTR_CUDA_API_VERSION
	.align		4
        /*0000*/ 	.byte	0x04, 0x37
        /*0002*/ 	.short	(.L_90 - .L_89)
.L_89:
        /*0004*/ 	.word	0x00000082


	//----- nvinfo : EIATTR_KPARAM_INFO
	.align		4
.L_90:
        /*0008*/ 	.byte	0x04, 0x17
        /*000a*/ 	.short	(.L_92 - .L_91)
.L_91:
        /*000c*/ 	.word	0x00000000
        /*0010*/ 	.short	0x0000
        /*0012*/ 	.short	0x0000
        /*0014*/ 	.byte	0x00, 0xf0, 0x01, 0x2a


	//----- nvinfo : EIATTR_SPARSE_MMA_MASK
	.align		4
.L_92:
        /*0018*/ 	.byte	0x03, 0x50
        /*001a*/ 	.short	0x0000


	//----- nvinfo : EIATTR_MAXREG_COUNT
	.align		4
        /*001c*/ 	.byte	0x03, 0x1b
        /*001e*/ 	.short	0x00a8


	//----- nvinfo : EIATTR_MERCURY_ISA_VERSION
	.align		4
        /*0020*/ 	.byte	0x03, 0x5f
        /*0022*/ 	.short	0x0101


	//----- nvinfo : EIATTR_VRC_CTA_INIT_COUNT
	.align		4
        /*0024*/ 	.byte	0x02, 0x4a
	.zero		1
	.zero		1


	//----- nvinfo : EIATTR_EXIT_INSTR_OFFSETS
	.align		4
        /*0028*/ 	.byte	0x04, 0x1c
        /*002a*/ 	.short	(.L_94 - .L_93)


	//   ....[0]....
.L_93:
        /*002c*/ 	.word	0x00000010


	//----- nvinfo : EIATTR_MAX_THREADS
	.align		4
.L_94:
        /*0030*/ 	.byte	0x04, 0x05
        /*0032*/ 	.short	(.L_96 - .L_95)
.L_95:
        /*0034*/ 	.word	0x00000180
        /*0038*/ 	.word	0x00000001
        /*003c*/ 	.word	0x00000001


	//----- nvinfo : EIATTR_CBANK_PARAM_SIZE
	.align		4
.L_96:
        /*0040*/ 	.byte	0x03, 0x19
        /*0042*/ 	.short	0x0a80


	//----- nvinfo : EIATTR_PARAM_CBANK
	.align		4
        /*0044*/ 	.byte	0x04, 0x0a
        /*0046*/ 	.short	(.L_98 - .L_97)
	.align		4
.L_97:
        /*0048*/ 	.word	index@(.nv.constant0._ZN7cutlass13device_kernelIN5flash11enable_sm90INS1_16FlashAttnFwdSm90INS1_25CollectiveMainloopFwdSm90ILi2EN4cute5tupleIJNS5_1CILi1EEES8_S8_EEENS6_IJNS7_ILi128EEESA_NS7_ILi192EEEEEELi128ENS_6half_tEfNS_4arch4Sm90ELb0ELb0ELb1ELb1ELb0ELb1ELb0ELb1ELb1ELb1ELb1ELb0EEENS1_21CollectiveEpilogueFwdINS6_IJSA_SA_SA_EEES9_SD_SF_Li256ELb1ELb1ELb1ELb0EEENS1_36VarlenDynamicPersistentTileSchedulerILi128ELi128ELi256ELi128ELb1ELb1ELb1ELb0ELb1ELb1EEEEEEEEEvNT_6ParamsE)
        /*004c*/ 	.short	0x0380
        /*004e*/ 	.short	0x0a80


	//----- nvinfo : EIATTR_SW_WAR
	.align		4
.L_98:
        /*0050*/ 	.byte	0x04, 0x36
        /*0052*/ 	.short	(.L_100 - .L_99)
.L_99:
        /*0054*/ 	.word	0x00000008
.L_100:


//--------------------- .nv.info._ZN7cutlass13device_kernelIN5flash11enable_sm90INS1_16FlashAttnFwdSm90INS1_25CollectiveMainloopFwdSm90ILi2EN4cute5tupleIJNS5_1CILi1EEES8_S8_EEENS6_IJNS7_ILi128EEENS7_ILi96EEENS7_ILi192EEEEEELi128ENS_6half_tEfNS_4arch4Sm90ELb0ELb1ELb1ELb0ELb0ELb0ELb0ELb1ELb1ELb1ELb1ELb0EEENS1_21CollectiveEpilogueFwdINS6_IJSA_SA_SB_EEES9_SE_SG_Li256ELb0ELb1ELb1ELb0EEENS1_19SingleTileSchedulerILb0ELb1ELb1ELi128EEEEEEEEEvNT_6ParamsE --------------------------
	.section	.nv.info._ZN7cutlass13device_kernelIN5flash11enable_sm90INS1_16FlashAttnFwdSm90INS1_25CollectiveMainloopFwdSm90ILi2EN4cute5tupleIJNS5_1CILi1EEES8_S8_EEENS6_IJNS7_ILi128EEENS7_ILi96EEENS7_ILi192EEEEEELi128ENS_6half_tEfNS_4arch4Sm90ELb0ELb1ELb1ELb0ELb0ELb0ELb0ELb1ELb1ELb1ELb1ELb0EEENS1_21CollectiveEpilogueFwdINS6_IJSA_SA_SB_EEES9_SE_SG_Li256ELb0ELb1ELb1ELb0EEENS1_19SingleTileSchedulerILb0ELb1ELb1ELi128EEEEEEEEEvNT_6ParamsE,"",@"SHT_CUDA_INFO"
	.sectionflags	@""
	.align	4


	//----- nvinfo : EIATTR_CUDA_API_VERSION
	.align		4
        /*0000*/ 	.byte	0x04, 0x37
        /*0002*/ 	.short	(.L_102 - .L_101)
.L_101:
        /*0004*/ 	.word	0x00000082


	//----- nvinfo : EIATTR_KPARAM_INFO
	.align		4
.L_102:
        /*0008*/ 	.byte	0x04, 0x17
        /*000a*/ 	.short	(.L_104 - .L_103)
.L_103:
        /*000c*/ 	.word	0x00000000
        /*0010*/ 	.short	0x0000
        /*0012*/ 	.short	0x0000
        /*0014*/ 	.byte	0x00, 0xf0, 0x01, 0x28


	//----- nvinfo : EIATTR_SPARSE_MMA_MASK
	.align		4
.L_104:
        /*0018*/ 	.byte	0x03, 0x50
        /*001a*/ 	.short	0x0000


	//----- nvinfo : EIATTR_MAXREG_COUNT
	.align		4
        /*001c*/ 	.byte	0x03, 0x1b
        /*001e*/ 	.short	0x00a8


	//----- nvinfo : EIATTR_MERCURY_ISA_VERSION
	.align		4
        /*0020*/ 	.byte	0x03, 0x5f
        /*0022*/ 	.short	0x0101


	//----- nvinfo : EIATTR_VRC_CTA_INIT_COUNT
	.align		4
        /*0024*/ 	.byte	0x02, 0x4a
	.zero		1
	.zero		1


	//----- nvinfo : EIATTR_EXIT_INSTR_OFFSETS
	.align		4
        /*0028*/ 	.byte	0x04, 0x1c
        /*002a*/ 	.short	(.L_106 - .L_105)


	//   ....[0]....
.L_105:
        /*002c*/ 	.word	0x00000010


	//----- nvinfo : EIATTR_MAX_THREADS
	.align		4
.L_106:
        /*0030*/ 	.byte	0x04, 0x05
        /*0032*/ 	.short	(.L_108 - .L_107)
.L_107:
        /*0034*/ 	.word	0x00000180
        /*0038*/ 	.word	0x00000001
        /*003c*/ 	.word	0x00000001


	//----- nvinfo : EIATTR_CBANK_PARAM_SIZE
	.align		4
.L_108:
        /*0040*/ 	.byte	0x03, 0x19
        /*0042*/ 	.short	0x0a00


	//----- nvinfo : EIATTR_PARAM_CBANK
	.align		4
        /*0044*/ 	.byte	0x04, 0x0a
        /*0046*/ 	.short	(.L_110 - .L_109)
	.align		4
.L_109:
        /*0048*/ 	.word	index@(.nv.constant0._ZN7cutlass13device_kernelIN5flash11enable_sm90INS1_16FlashAttnFwdSm90INS1_25CollectiveMainloopFwdSm90ILi2EN4cute5tupleIJNS5_1CILi1EEES8_S8_EEENS6_IJNS7_ILi128EEENS7_ILi96EEENS7_ILi192EEEEEELi128ENS_6half_tEfNS_4arch4Sm90ELb0ELb1ELb1ELb0ELb0ELb0ELb0ELb1ELb1ELb1ELb1ELb0EEENS1_21CollectiveEpilogueFwdINS6_IJSA_SA_SB_EEES9_SE_SG_Li256ELb0ELb1ELb1ELb0EEENS1_19SingleTileSchedulerILb0ELb1ELb1ELi128EEEEEEEEEvNT_6ParamsE)
        /*004c*/ 	.short	0x0380
        /*004e*/ 	.short	0x0a00


	//----- nvinfo : EIATTR_SW_WAR
	.align		4
.L_110:
        /*0050*/ 	.byte	0x04, 0x36
        /*0052*/ 	.short	(.L_112 - .L_111)
.L_111:
        /*0054*/ 	.word	0x00000008
.L_112:


//--------------------- .nv.info._ZN7cutlass13device_kernelIN5flash11enable_sm90INS1_16FlashAttnFwdSm90INS1_25CollectiveMainloopFwdSm90ILi2EN4cute5tupleIJNS5_1CILi1EEES8_S8_EEENS6_IJNS7_ILi128EEENS7_ILi96EEENS7_ILi192EEEEEELi128ENS_6half_tEfNS_4arch4Sm90ELb0ELb1ELb1ELb1ELb0ELb0ELb0ELb1ELb1ELb1ELb1ELb0EEENS1_21CollectiveEpilogueFwdINS6_IJSA_SA_SB_EEES9_SE_SG_Li256ELb1ELb1ELb1ELb0EEENS1_36VarlenDynamicPersistentTileSchedulerILi128ELi96ELi256ELi128ELb1ELb1ELb1ELb1ELb0ELb1EEEEEEEEEvNT_6ParamsE --------------------------
	.section	.nv.info._ZN7cutlass13device_kernelIN5flash11enable_sm90INS1_16FlashAttnFwdSm90INS1_25CollectiveMainloopFwdSm90ILi2EN4cute5tupleIJNS5_1CILi1EEES8_S8_EEENS6_IJNS7_ILi128EEENS7_ILi96EEENS7_ILi192EEEEEELi128ENS_6half_tEfNS_4arch4Sm90ELb0ELb1ELb1ELb1ELb0ELb0ELb0ELb1ELb1ELb1ELb1ELb0EEENS1_21CollectiveEpilogueFwdINS6_IJSA_SA_SB_EEES9_SE_SG_Li256ELb1ELb1ELb1ELb0EEENS1_36VarlenDynamicPersistentTileSchedulerILi128ELi96ELi256ELi128ELb1ELb1ELb1ELb1ELb0ELb1EEEEEEEEEvNT_6ParamsE,"",@"SHT_CUDA_INFO"
	.sectionflags	@""
	.align	4


	//----- nvinfo : EIATTR_CUDA_API_VERSION
	.align		4
        /*0000*/ 	.byte	0x04, 0x37
        /*0002*/ 	.short	(.L_114 - .L_113)
.L_113:
        /*0004*/ 	.word	0x00000082


	//----- nvinfo : EIATTR_KPARAM_INFO
	.align		4
.L_114:
        /*0008*/ 	.byte	0x04, 0x17
        /*000a*/ 	.short	(.L_116 - .L_115)
.L_115:
        /*000c*/ 	.word	0x00000000
        /*0010*/ 	.short	0x0000
        /*0012*/ 	.short	0x0000
        /*0014*/ 	.byte	0x00, 0xf0, 0x01, 0x2a


	//----- nvinfo : EIATTR_SPARSE_MMA_MASK
	.align		4
.L_116:
        /*0018*/ 	.byte	0x03, 0x50
        /*001a*/ 	.short	0x0000


	//----- nvinfo : EIATTR_MAXREG_COUNT
	.align		4
        /*001c*/ 	.byte	0x03, 0x1b
        /*001e*/ 	.short	0x00a8


	//----- nvinfo : EIATTR_MERCURY_ISA_VERSION
	.align		4
        /*0020*/ 	.byte	0x03, 0x5f
        /*0022*/ 	.short	0x0101


	//----- nvinfo : EIATTR_VRC_CTA_INIT_COUNT
	.align		4
        /*0024*/ 	.byte	0x02, 0x4a
	.zero		1
	.zero		1


	//----- nvinfo : EIATTR_EXIT_INSTR_OFFSETS
	.align		4
        /*0028*/ 	.byte	0x04, 0x1c
        /*002a*/ 	.short	(.L_118 - .L_117)


	//   ....[0]....
.L_117:
        /*002c*/ 	.word	0x00000010


	//----- nvinfo : EIATTR_MAX_THREADS
	.align		4
.L_118:
        /*0030*/ 	.byte	0x04, 0x05
        /*0032*/ 	.short	(.L_120 - .L_119)
.L_119:
        /*0034*/ 	.word	0x00000180
        /*0038*/ 	.word	0x00000001
        /*003c*/ 	.word	0x00000001


	//----- nvinfo : EIATTR_CBANK_PARAM_SIZE
	.align		4
.L_120:
        /*0040*/ 	.byte	0x03, 0x19
        /*0042*/ 	.short	0x0a80


	//----- nvinfo : EIATTR_PARAM_CBANK
	.align		4
        /*0044*/ 	.byte	0x04, 0x0a
        /*0046*/ 	.short	(.L_122 - .L_121)
	.align		4
.L_121:
        /*0048*/ 	.word	index@(.nv.constant0._ZN7cutlass13device_kernelIN5flash11enable_sm90INS1_16FlashAttnFwdSm90INS1_25CollectiveMainloopFwdSm90ILi2EN4cute5tupleIJNS5_1CILi1EEES8_S8_EEENS6_IJNS7_ILi128EEENS7_ILi96EEENS7_ILi192EEEEEELi128ENS_6half_tEfNS_4arch4Sm90ELb0ELb1ELb1ELb1ELb0ELb0ELb0ELb1ELb1ELb1ELb1ELb0EEENS1_21CollectiveEpilogueFwdINS6_IJSA_SA_SB_EEES9_SE_SG_Li256ELb1ELb1ELb1ELb0EEENS1_36VarlenDynamicPersistentTileSchedulerILi128ELi96ELi256ELi128ELb1ELb1ELb1ELb1ELb0ELb1EEEEEEEEEvNT_6ParamsE)
        /*004c*/ 	.short	0x0380
        /*004e*/ 	.short	0x0a80


	//----- nvinfo : EIATTR_SW_WAR
	.align		4
.L_122:
        /*0050*/ 	.byte	0x04, 0x36
        /*0052*/ 	.short	(.L_124 - .L_123)
.L_123:
        /*0054*/ 	.word	0x00000008
.L_124:


//--------------------- .nv.info._ZN7cutlass13device_kernelIN5flash11enable_sm90INS1_16FlashAttnFwdSm90INS1_25CollectiveMainloopFwdSm90ILi2EN4cute5tupleIJNS5_1CILi1EEES8_S8_EEENS6_IJNS7_ILi128EEENS7_ILi96EEENS7_ILi192EEEEEELi128ENS_6half_tEfNS_4arch4Sm90ELb0ELb1ELb1ELb1ELb0ELb1ELb0ELb1ELb1ELb1ELb1ELb0EEENS1_21CollectiveEpilogueFwdINS6_IJSA_SA_SB_EEES9_SE_SG_Li256ELb1ELb1ELb1ELb0EEENS1_36VarlenDynamicPersistentTileSchedulerILi128ELi96ELi256ELi128ELb1ELb1ELb1ELb1ELb0ELb1EEEEEEEEEvNT_6ParamsE --------------------------
	.section	.nv.info._ZN7cutlass13device_kernelIN5flash11enable_sm90INS1_16FlashAttnFwdSm90INS1_25CollectiveMainloopFwdSm90ILi2EN4cute5tupleIJNS5_1CILi1EEES8_S8_EEENS6_IJNS7_ILi128EEENS7_ILi96EEENS7_ILi192EEEEEELi128ENS_6half_tEfNS_4arch4Sm90ELb0ELb1ELb1ELb1ELb0ELb1ELb0ELb1ELb1ELb1ELb1ELb0EEENS1_21CollectiveEpilogueFwdINS6_IJSA_SA_SB_EEES9_SE_SG_Li256ELb1ELb1ELb1ELb0EEENS1_36VarlenDynamicPersistentTileSchedulerILi128ELi96ELi256ELi128ELb1ELb1ELb1ELb1ELb0ELb1EEEEEEEEEvNT_6ParamsE,"",@"SHT_CUDA_INFO"
	.sectionflags	@""
	.align	4


	//----- nvinfo : EIATTR_CUDA_API_VERSION
	.align		4
        /*0000*/ 	.byte	0x04, 0x37
        /*0002*/ 	.short	(.L_126 - .L_125)
.L_125:
        /*0004*/ 	.word	0x00000082


	//----- nvinfo : EIATTR_KPARAM_INFO
	.align		4
.L_126:
        /*0008*/ 	.byte	0x04, 0x17
        /*000a*/ 	.short	(.L_128 - .L_127)
.L_127:
        /*000c*/ 	.word	0x00000000
        /*0010*/ 	.short	0x0000
        /*0012*/ 	.short	0x0000
        /*0014*/ 	.byte	0x00, 0xf0, 0x01, 0x2a


	//----- nvinfo : EIATTR_SPARSE_MMA_MASK
	.align		4
.L_128:
        /*0018*/ 	.byte	0x03, 0x50
        /*001a*/ 	.short	0x0000


	//----- nvinfo : EIATTR_MAXREG_COUNT
	.align		4
        /*001c*/ 	.byte	0x03, 0x1b
        /*001e*/ 	.short	0x00a8


	//----- nvinfo : EIATTR_MERCURY_ISA_VERSION
	.align		4
        /*0020*/ 	.byte	0x03, 0x5f
        /*0022*/ 	.short	0x0101


	//----- nvinfo : EIATTR_VRC_CTA_INIT_COUNT
	.align		4
        /*0024*/ 	.byte	0x02, 0x4a
	.zero		1
	.zero		1


	//----- nvinfo : EIATTR_EXIT_INSTR_OFFSETS
	.align		4
        /*0028*/ 	.byte	0x04, 0x1c
        /*002a*/ 	.short	(.L_130 - .L_129)


	//   ....[0]....
.L_129:
        /*002c*/ 	.word	0x00000010


	//----- nvinfo : EIATTR_MAX_THREADS
	.align		4
.L_130:
        /*0030*/ 	.byte	0x04, 0x05
        /*0032*/ 	.short	(.L_132 - .L_131)
.L_131:
        /*0034*/ 	.word	0x00000180
        /*0038*/ 	.word	0x00000001
        /*003c*/ 	.word	0x00000001


	//----- nvinfo : EIATTR_CBANK_PARAM_SIZE
	.align		4
.L_132:
        /*0040*/ 	.byte	0x03, 0x19
        /*0042*/ 	.short	0x0a80


	//----- nvinfo : EIATTR_PARAM_CBANK
	.align		4
        /*0044*/ 	.byte	0x04, 0x0a
        /*0046*/ 	.short	(.L_134 - .L_133)
	.align		4
.L_133:
        /*0048*/ 	.word	index@(.nv.constant0._ZN7cutlass13device_kernelIN5flash11enable_sm90INS1_16FlashAttnFwdSm90INS1_25CollectiveMainloopFwdSm90ILi2EN4cute5tupleIJNS5_1CILi1EEES8_S8_EEENS6_IJNS7_ILi128EEENS7_ILi96EEENS7_ILi192EEEEEELi128ENS_6half_tEfNS_4arch4Sm90ELb0ELb1ELb1ELb1ELb0ELb1ELb0ELb1ELb1ELb1ELb1ELb0EEENS1_21CollectiveEpilogueFwdINS6_IJSA_SA_SB_EEES9_SE_SG_Li256ELb1ELb1ELb1ELb0EEENS1_36VarlenDynamicPersistentTileSchedulerILi128ELi96ELi256ELi128ELb1ELb1ELb1ELb1ELb0ELb1EEEEEEEEEvNT_6ParamsE)
        /*004c*/ 	.short	0x0380
        /*004e*/ 	.short	0x0a80


	//----- nvinfo : EIATTR_SW_WAR
	.align		4
.L_134:
        /*0050*/ 	.byte	0x04, 0x36
        /*0052*/ 	.short	(.L_136 - .L_135)
.L_135:
        /*0054*/ 	.word	0x00000008
.L_136:


//--------------------- .nv.info._ZN7cutlass13device_kernelIN5flash11enable_sm90INS1_16FlashAttnFwdSm90INS1_25CollectiveMainloopFwdSm90ILi2EN4cute5tupleIJNS5_1CILi1EEES8_S8_EEENS6_IJNS7_ILi128EEESA_NS7_ILi192EEEEEELi128ENS_6half_tEfNS_4arch4Sm90ELb1ELb0ELb1ELb0ELb0ELb0ELb0ELb1ELb1ELb1ELb1ELb0EEENS1_21CollectiveEpilogueFwdINS6_IJSA_SA_SA_EEES9_SD_SF_Li256ELb0ELb1ELb1ELb0EEENS1_19SingleTileSchedulerILb0ELb1ELb1ELi128EEEEEEEEEvNT_6ParamsE --------------------------
	.section	.nv.info._ZN7cutlass13device_kernelIN5flash11enable_sm90INS1_16FlashAttnFwdSm90INS1_25CollectiveMainloopFwdSm90ILi2EN4cute5tupleIJNS5_1CILi1EEES8_S8_EEENS6_IJNS7_ILi128EEESA_NS7_ILi192EEEEEELi128ENS_6half_tEfNS_4arch4Sm90ELb1ELb0ELb1ELb0ELb0ELb0ELb0ELb1ELb1ELb1ELb1ELb0EEENS1_21CollectiveEpilogueFwdINS6_IJSA_SA_SA_EEES9_SD_SF_Li256ELb0ELb1ELb1ELb0EEENS1_19SingleTileSchedulerILb0ELb1ELb1ELi128EEEEEEEEEvNT_6ParamsE,"",@"SHT_CUDA_INFO"
	.sectionflags	@""
	.align	4


	//----- nvinfo : EIATTR_CUDA_API_VERSION
	.align		4
        /*0000*/ 	.byte	0x04, 0x37
        /*0002*/ 	.short	(.L_138 - .L_137)
.L_137:
        /*0004*/ 	.word	0x00000082


	//----- nvinfo : EIATTR_KPARAM_INFO
	.align		4
.L_138:
        /*0008*/ 	.byte	0x04, 0x17
        /*000a*/ 	.short	(.L_140 - .L_139)
.L_139:
        /*000c*/ 	.word	0x00000000
        /*0010*/ 	.short	0x0000
        /*0012*/ 	.short	0x0000
        /*0014*/ 	.byte	0x00, 0xf0, 0x01, 0x28


	//----- nvinfo : EIATTR_SPARSE_MMA_MASK
	.align		4
.L_140:
        /*0018*/ 	.byte	0x03, 0x50
        /*001a*/ 	.short	0x0000


	//----- nvinfo : EIATTR_MAXREG_COUNT
	.align		4
        /*001c*/ 	.byte	0x03, 0x1b
        /*001e*/ 	.short	0x00a8


	//----- nvinfo : EIATTR_MERCURY_ISA_VERSION
	.align		4
        /*0020*/ 	.byte	0x03, 0x5f
        /*0022*/ 	.short	0x0101


	//----- nvinfo : EIATTR_VRC_CTA_INIT_COUNT
	.align		4
        /*0024*/ 	.byte	0x02, 0x4a
	.zero		1
	.zero		1


	//----- nvinfo : EIATTR_EXIT_INSTR_OFFSETS
	.align		4
        /*0028*/ 	.byte	0x04, 0x1c
        /*002a*/ 	.short	(.L_142 - .L_141)


	//   ....[0]....
.L_141:
        /*002c*/ 	.word	0x00000010


	//----- nvinfo : EIATTR_MAX_THREADS
	.align		4
.L_142:
        /*0030*/ 	.byte	0x04, 0x05
        /*0032*/ 	.short	(.L_144 - .L_143)
.L_143:
        /*0034*/ 	.word	0x00000180
        /*0038*/ 	.word	0x00000001
        /*003c*/ 	.word	0x00000001


	//----- nvinfo : EIATTR_CBANK_PARAM_SIZE
	.align		4
.L_144:
        /*0040*/ 	.byte	0x03, 0x19
        /*0042*/ 	.short	0x0a00


	//----- nvinfo : EIATTR_PARAM_CBANK
	.align		4
        /*0044*/ 	.byte	0x04, 0x0a
        /*0046*/ 	.short	(.L_146 - .L_145)
	.align		4
.L_145:
        /*0048*/ 	.word	index@(.nv.constant0._ZN7cutlass13device_kernelIN5flash11enable_sm90INS1_16FlashAttnFwdSm90INS1_25CollectiveMainloopFwdSm90ILi2EN4cute5tupleIJNS5_1CILi1EEES8_S8_EEENS6_IJNS7_ILi128EEESA_NS7_ILi192EEEEEELi128ENS_6half_tEfNS_4arch4Sm90ELb1ELb0ELb1ELb0ELb0ELb0ELb0ELb1ELb1ELb1ELb1ELb0EEENS1_21CollectiveEpilogueFwdINS6_IJSA_SA_SA_EEES9_SD_SF_Li256ELb0ELb1ELb1ELb0EEENS1_19SingleTileSchedulerILb0ELb1ELb1ELi128EEEEEEEEEvNT_6ParamsE)
        /*004c*/ 	.short	0x0380
        /*004e*/ 	.short	0x0a00


	//----- nvinfo : EIATTR_SW_WAR
	.align		4
.L_146:
        /*0050*/ 	.byte	0x04, 0x36
        /*0052*/ 	.short	(.L_148 - .L_147)
.L_147:
        /*0054*/ 	.word	0x00000008
.L_148:


//--------------------- .nv.info._ZN7cutlass13device_kernelIN5flash11enable_sm90INS1_16FlashAttnFwdSm90INS1_25CollectiveMainloopFwdSm90ILi2EN4cute5tupleIJNS5_1CILi1EEES8_S8_EEENS6_IJNS7_ILi128EEESA_NS7_ILi192EEEEEELi128ENS_6half_tEfNS_4arch4Sm90ELb1ELb0ELb1ELb1ELb0ELb0ELb0ELb1ELb1ELb1ELb1ELb0EEENS1_21CollectiveEpilogueFwdINS6_IJSA_SA_SA_EEES9_SD_SF_Li256ELb1ELb1ELb1ELb0EEENS1_36VarlenDynamicPersistentTileSchedulerILi128ELi128ELi256ELi128ELb1ELb1ELb1ELb1ELb1ELb1EEEEEEEEEvNT_6ParamsE --------------------------
	.section	.nv.info._ZN7cutlass13device_kernelIN5flash11enable_sm90INS1_16FlashAttnFwdSm90INS1_25CollectiveMainloopFwdSm90ILi2EN4cute5tupleIJNS5_1CILi1EEES8_S8_EEENS6_IJNS7_ILi128EEESA_NS7_ILi192EEEEEELi128ENS_6half_tEfNS_4arch4Sm90ELb1ELb0ELb1ELb1ELb0ELb0ELb0ELb1ELb1ELb1ELb1ELb0EEENS1_21CollectiveEpilogueFwdINS6_IJSA_SA_SA_EEES9_SD_SF_Li256ELb1ELb1ELb1ELb0EEENS1_36VarlenDynamicPersistentTileSchedulerILi128ELi128ELi256ELi128ELb1ELb1ELb1ELb1ELb1ELb1EEEEEEEEEvNT_6ParamsE,"",@"SHT_CUDA_INFO"
	.sectionflags	@""
	.align	4


	//----- nvinfo : EIATTR_CUDA_API_VERSION
	.align		4
        /*0000*/ 	.byte	0x04, 0x37
        /*0002*/ 	.short	(.L_150 - .L_149)
.L_149:
        /*0004*/ 	.word	0x00000082


	//----- nvinfo : EIATTR_KPARAM_INFO
	.align		4
.L_150:
        /*0008*/ 	.byte	0x04, 0x17
        /*000a*/ 	.short	(.L_152 - .L_151)
.L_151:
        /*000c*/ 	.word	0x00000000
        /*0010*/ 	.short	0x0000
        /*0012*/ 	.short	0x0000
        /*0014*/ 	.byte	0x00, 0xf0, 0x01, 0x2a


	//----- nvinfo : EIATTR_SPARSE_MMA_MASK
	.align		4
.L_152:
        /*0018*/ 	.byte	0x03, 0x50
        /*001a*/ 	.short	0x0000


	//----- nvinfo : EIATTR_MAXREG_COUNT
	.align		4
        /*001c*/ 	.byte	0x03, 0x1b
        /*001e*/ 	.short	0x00a8


	//----- nvinfo : EIATTR_MERCURY_ISA_VERSION
	.align		4
        /*0020*/ 	.byte	0x03, 0x5f
        /*0022*/ 	.short	0x0101


	//----- nvinfo : EIATTR_VRC_CTA_INIT_COUNT
	.align		4
        /*0024*/ 	.byte	0x02, 0x4a
	.zero		1
	.zero		1


	//----- nvinfo : EIATTR_EXIT_INSTR_OFFSETS
	.align		4
        /*0028*/ 	.byte	0x04, 0x1c
        /*002a*/ 	.short	(.L_154 - .L_153)


	//   ....[0]....
.L_153:
        /*002c*/ 	.word	0x00000010


	//----- nvinfo : EIATTR_MAX_THREADS
	.align		4
.L_154:
        /*0030*/ 	.byte	0x04, 0x05
        /*0032*/ 	.short	(.L_156 - .L_155)
.L_155:
        /*0034*/ 	.word	0x00000180
        /*0038*/ 	.word	0x00000001
        /*003c*/ 	.word	0x00000001


	//----- nvinfo : EIATTR_CBANK_PARAM_SIZE
	.align		4
.L_156:
        /*0040*/ 	.byte	0x03, 0x19
        /*0042*/ 	.short	0x0a80


	//----- nvinfo : EIATTR_PARAM_CBANK
	.align		4
        /*0044*/ 	.byte	0x04, 0x0a
        /*0046*/ 	.short	(.L_158 - .L_157)
	.align		4
.L_157:
        /*0048*/ 	.word	index@(.nv.constant0._ZN7cutlass13device_kernelIN5flash11enable_sm90INS1_16FlashAttnFwdSm90INS1_25CollectiveMainloopFwdSm90ILi2EN4cute5tupleIJNS5_1CILi1EEES8_S8_EEENS6_IJNS7_ILi128EEESA_NS7_ILi192EEEEEELi128ENS_6half_tEfNS_4arch4Sm90ELb1ELb0ELb1ELb1ELb0ELb0ELb0ELb1ELb1ELb1ELb1ELb0EEENS1_21CollectiveEpilogueFwdINS6_IJSA_SA_SA_EEES9_SD_SF_Li256ELb1ELb1ELb1ELb0EEENS1_36VarlenDynamicPersistentTileSchedulerILi128ELi128ELi256ELi128ELb1ELb1ELb1ELb1ELb1ELb1EEEEEEEEEvNT_6ParamsE)
        /*004c*/ 	.short	0x0380
        /*004e*/ 	.short	0x0a80


	//----- nvinfo : EIATTR_SW_WAR
	.align		4
.L_158:
        /*0050*/ 	.byte	0x04, 0x36
        /*0052*/ 	.short	(.L_160 - .L_159)
.L_159:
        /*0054*/ 	.word	0x00000008
.L_160:


//--------------------- .nv.info._ZN7cutlass13device_kernelIN5flash11enable_sm90INS1_16FlashAttnFwdSm90INS1_25CollectiveMainloopFwdSm90ILi2EN4cute5tupleIJNS5_1CILi1EEES8_S8_EEENS6_IJNS7_ILi128EEESA_NS7_ILi192EEEEEELi128ENS_6half_tEfNS_4arch4Sm90ELb1ELb0ELb1ELb1ELb0ELb1ELb0ELb1ELb1ELb1ELb1ELb0EEENS1_21CollectiveEpilogueFwdINS6_IJSA_SA_SA_EEES9_SD_SF_Li256ELb1ELb1ELb1ELb0EEENS1_36VarlenDynamicPersistentTileSchedulerILi128ELi128ELi256ELi128ELb1ELb1ELb1ELb1ELb1ELb1EEEEEEEEEvNT_6ParamsE --------------------------
	.section	.nv.info._ZN7cutlass13device_kernelIN5flash11enable_sm90INS1_16FlashAttnFwdSm90INS1_25CollectiveMainloopFwdSm90ILi2EN4cute5tupleIJNS5_1CILi1EEES8_S8_EEENS6_IJNS7_ILi128EEESA_NS7_ILi192EEEEEELi128ENS_6half_tEfNS_4arch4Sm90ELb1ELb0ELb1ELb1ELb0ELb1ELb0ELb1ELb1ELb1ELb1ELb0EEENS1_21CollectiveEpilogueFwdINS6_IJSA_SA_SA_EEES9_SD_SF_Li256ELb1ELb1ELb1ELb0EEENS1_36VarlenDynamicPersistentTileSchedulerILi128ELi128ELi256ELi128ELb1ELb1ELb1ELb1ELb1ELb1EEEEEEEEEvNT_6ParamsE,"",@"SHT_CUDA_INFO"
	.sectionflags	@""
	.align	4


	//----- nvinfo : EIATTR_CUDA_API_VERSION
	.align		4
        /*0000*/ 	.byte	0x04, 0x37
        /*0002*/ 	.short	(.L_162 - .L_161)
.L_161:
        /*0004*/ 	.word	0x00000082


	//----- nvinfo : EIATTR_KPARAM_INFO
	.align		4
.L_162:
        /*0008*/ 	.byte	0x04, 0x17
        /*000a*/ 	.short	(.L_164 - .L_163)
.L_163:
        /*000c*/ 	.word	0x00000000
        /*0010*/ 	.short	0x0000
        /*0012*/ 	.short	0x0000
        /*0014*/ 	.byte	0x00, 0xf0, 0x01, 0x2a


	//----- nvinfo : EIATTR_SPARSE_MMA_MASK
	.align		4
.L_164:
        /*0018*/ 	.byte	0x03, 0x50
        /*001a*/ 	.short	0x0000


	//----- nvinfo : EIATTR_MAXREG_COUNT
	.align		4
        /*001c*/ 	.byte	0x03, 0x1b
        /*001e*/ 	.short	0x00a8


	//----- nvinfo : EIATTR_MERCURY_ISA_VERSION
	.align		4
        /*0020*/ 	.byte	0x03, 0x5f
        /*0022*/ 	.short	0x0101


	//----- nvinfo : EIATTR_VRC_CTA_INIT_COUNT
	.align		4
        /*0024*/ 	.byte	0x02, 0x4a
	.zero		1
	.zero		1


	//----- nvinfo : EIATTR_EXIT_INSTR_OFFSETS
	.align		4
        /*0028*/ 	.byte	0x04, 0x1c
        /*002a*/ 	.short	(.L_166 - .L_165)


	//   ....[0]....
.L_165:
        /*002c*/ 	.word	0x00000010


	//----- nvinfo : EIATTR_MAX_THREADS
	.align		4
.L_166:
        /*0030*/ 	.byte	0x04, 0x05
        /*0032*/ 	.short	(.L_168 - .L_167)
.L_167:
        /*0034*/ 	.word	0x00000180
        /*0038*/ 	.word	0x00000001
        /*003c*/ 	.word	0x00000001


	//----- nvinfo : EIATTR_CBANK_PARAM_SIZE
	.align		4
.L_168:
        /*0040*/ 	.byte	0x03, 0x19
        /*0042*/ 	.short	0x0a80


	//----- nvinfo : EIATTR_PARAM_CBANK
	.align		4
        /*0044*/ 	.byte	0x04, 0x0a
        /*0046*/ 	.short	(.L_170 - .L_169)
	.align		4
.L_169:
        /*0048*/ 	.word	index@(.nv.constant0._ZN7cutlass13device_kernelIN5flash11enable_sm90INS1_16FlashAttnFwdSm90INS1_25CollectiveMainloopFwdSm90ILi2EN4cute5tupleIJNS5_1CILi1EEES8_S8_EEENS6_IJNS7_ILi128EEESA_NS7_ILi192EEEEEELi128ENS_6half_tEfNS_4arch4Sm90ELb1ELb0ELb1ELb1ELb0ELb1ELb0ELb1ELb1ELb1ELb1ELb0EEENS1_21CollectiveEpilogueFwdINS6_IJSA_SA_SA_EEES9_SD_SF_Li256ELb1ELb1ELb1ELb0EEENS1_36VarlenDynamicPersistentTileSchedulerILi128ELi128ELi256ELi128ELb1ELb1ELb1ELb1ELb1ELb1EEEEEEEEEvNT_6ParamsE)
        /*004c*/ 	.short	0x0380
        /*004e*/ 	.short	0x0a80


	//----- nvinfo : EIATTR_SW_WAR
	.align		4
.L_170:
        /*0050*/ 	.byte	0x04, 0x36
        /*0052*/ 	.short	(.L_172 - .L_171)
.L_171:
        /*0054*/ 	.word	0x00000008
.L_172:


//--------------------- .nv.callgraph             --------------------------
	.section	.nv.callgraph,"",@"SHT_CUDA_CALLGRAPH"
	.align	4
	.sectionentsize	8
	.align		4
        /*0000*/ 	.word	0x00000000
	.align		4
        /*0004*/ 	.word	0xffffffff
	.align		4
        /*0008*/ 	.word	0x00000000
	.align		4
        /*000c*/ 	.word	0xfffffffe
	.align		4
        /*0010*/ 	.word	0x00000000
	.align		4
        /*0014*/ 	.word	0xfffffffd
	.align		4
        /*0018*/ 	.word	0x00000000
	.align		4
        /*001c*/ 	.word	0xfffffffc


//--------------------- .nv.constant4             --------------------------
	.section	.nv.constant4,"a",@progbits
	.align	8
	.align		8
.nv.constant4:
        /*0000*/ 	.dword	_ZN84_INTERNAL_7c55a05c_48_flash_fwd_hdim192_128_fp16_split_softcap_sm90_cu_49158569_29824cuda3std3__45__cpo5beginE
	.align		8
        /*0008*/ 	.dword	_ZN84_INTERNAL_7c55a05c_48_flash_fwd_hdim192_128_fp16_split_softcap_sm90_cu_49158569_29824cuda3std3__45__cpo3endE
	.align		8
        /*0010*/ 	.dword	_ZN84_INTERNAL_7c55a05c_48_flash_fwd_hdim192_128_fp16_split_softcap_sm90_cu_49158569_29824cuda3std3__45__cpo6cbeginE
	.align		8
        /*0018*/ 	.dword	_ZN84_INTERNAL_7c55a05c_48_flash_fwd_hdim192_128_fp16_split_softcap_sm90_cu_49158569_29824cuda3std3__45__cpo4cendE
	.align		8
        /*0020*/ 	.dword	_ZN84_INTERNAL_7c55a05c_48_flash_fwd_hdim192_128_fp16_split_softcap_sm90_cu_49158569_29824cuda3std3__486_GLOBAL__N__7c55a05c_48_flash_fwd_hdim192_128_fp16_split_softcap_sm90_cu_49158569_29826ignoreE
	.align		8
        /*0028*/ 	.dword	_ZN84_INTERNAL_7c55a05c_48_flash_fwd_hdim192_128_fp16_split_softcap_sm90_cu_49158569_29824cuda3std3__419piecewise_constructE
	.align		8
        /*0030*/ 	.dword	_ZN84_INTERNAL_7c55a05c_48_flash_fwd_hdim192_128_fp16_split_softcap_sm90_cu_49158569_29824cuda3std3__48in_placeE
	.align		8
        /*0038*/ 	.dword	_ZN84_INTERNAL_7c55a05c_48_flash_fwd_hdim192_128_fp16_split_softcap_sm90_cu_49158569_29824cuda3std6ranges3__45__cpo4swapE
	.align		8
        /*0040*/ 	.dword	_ZN84_INTERNAL_7c55a05c_48_flash_fwd_hdim192_128_fp16_split_softcap_sm90_cu_49158569_29824cuda3std6ranges3__45__cpo9iter_moveE
	.align		8
        /*0048*/ 	.dword	_ZN84_INTERNAL_7c55a05c_48_flash_fwd_hdim192_128_fp16_split_softcap_sm90_cu_49158569_29824cute7productE
	.align		8
        /*0050*/ 	.dword	_ZN84_INTERNAL_7c55a05c_48_flash_fwd_hdim192_128_fp16_split_softcap_sm90_cu_49158569_29824cute1_E


//--------------------- .text._ZN7cutlass13device_kernelIN5flash11enable_sm90INS1_16FlashAttnFwdSm90INS1_25CollectiveMainloopFwdSm90ILi2EN4cute5tupleIJNS5_1CILi1EEES8_S8_EEENS6_IJNS7_ILi128EEESA_NS7_ILi192EEEEEELi128ENS_6half_tEfNS_4arch4Sm90ELb0ELb0ELb1ELb0ELb0ELb0ELb0ELb1ELb1ELb1ELb1ELb0EEENS1_21CollectiveEpilogueFwdINS6_IJSA_SA_SA_EEES9_SD_SF_Li256ELb0ELb1ELb1ELb0EEENS1_19SingleTileSchedulerILb0ELb1ELb1ELi128EEEEEEEEEvNT_6ParamsE --------------------------
	.section	.text._ZN7cutlass13device_kernelIN5flash11enable_sm90INS1_16FlashAttnFwdSm90INS1_25CollectiveMainloopFwdSm90ILi2EN4cute5tupleIJNS5_1CILi1EEES8_S8_EEENS6_IJNS7_ILi128EEESA_NS7_ILi192EEEEEELi128ENS_6half_tEfNS_4arch4Sm90ELb0ELb0ELb1ELb0ELb0ELb0ELb0ELb1ELb1ELb1ELb1ELb0EEENS1_21CollectiveEpilogueFwdINS6_IJSA_SA_SA_EEES9_SD_SF_Li256ELb0ELb1ELb1ELb0EEENS1_19SingleTileSchedulerILb0ELb1ELb1ELi128EEEEEEEEEvNT_6ParamsE,"ax",@progbits
	.align	128
.text._ZN7cutlass13device_kernelIN5flash11enable_sm90INS1_16FlashAttnFwdSm90INS1_25CollectiveMainloopFwdSm90ILi2EN4cute5tupleIJNS5_1CILi1EEES8_S8_EEENS6_IJNS7_ILi128EEESA_NS7_ILi192EEEEEELi128ENS_6half_tEfNS_4arch4Sm90ELb0ELb0ELb1ELb0ELb0ELb0ELb0ELb1ELb1ELb1ELb1ELb0EEENS1_21CollectiveEpilogueFwdINS6_IJSA_SA_SA_EEES9_SD_SF_Li256ELb0ELb1ELb1ELb0EEENS1_19SingleTileSchedulerILb0ELb1ELb1ELi128EEEEEEEEEvNT_6ParamsE:
        .type           _ZN7cutlass13device_kernelIN5flash11enable_sm90INS1_16FlashAttnFwdSm90INS1_25CollectiveMainloopFwdSm90ILi2EN4cute5tupleIJNS5_1CILi1EEES8_S8_EEENS6_IJNS7_ILi128EEESA_NS7_ILi192EEEEEELi128ENS_6half_tEfNS_4arch4Sm90ELb0ELb0ELb1ELb0ELb0ELb0ELb0ELb1ELb1ELb1ELb1ELb0EEENS1_21CollectiveEpilogueFwdINS6_IJSA_SA_SA_EEES9_SD_SF_Li256ELb0ELb1ELb1ELb0EEENS1_19SingleTileSchedulerILb0ELb1ELb1ELi128EEEEEEEEEvNT_6ParamsE,@function
        .size           _ZN7cutlass13device_kernelIN5flash11enable_sm90INS1_16FlashAttnFwdSm90INS1_25CollectiveMainloopFwdSm90ILi2EN4cute5tupleIJNS5_1CILi1EEES8_S8_EEENS6_IJNS7_ILi128EEESA_NS7_ILi192EEEEEELi128ENS_6half_tEfNS_4arch4Sm90ELb0ELb0ELb1ELb0ELb0ELb0ELb0ELb1ELb1ELb1ELb1ELb0EEENS1_21CollectiveEpilogueFwdINS6_IJSA_SA_SA_EEES9_SD_SF_Li256ELb0ELb1ELb1ELb0EEENS1_19SingleTileSchedulerILb0ELb1ELb1ELi128EEEEEEEEEvNT_6ParamsE,(.L_x_9 - _ZN7cutlass13device_kernelIN5flash11enable_sm90INS1_16FlashAttnFwdSm90INS1_25CollectiveMainloopFwdSm90ILi2EN4cute5tupleIJNS5_1CILi1EEES8_S8_EEENS6_IJNS7_ILi128EEESA_NS7_ILi192EEEEEELi128ENS_6half_tEfNS_4arch4Sm90ELb0ELb0ELb1ELb0ELb0ELb0ELb0ELb1ELb1ELb1ELb1ELb0EEENS1_21CollectiveEpilogueFwdINS6_IJSA_SA_SA_EEES9_SD_SF_Li256ELb0ELb1ELb1ELb0EEENS1_19SingleTileSchedulerILb0ELb1ELb1ELi128EEEEEEEEEvNT_6ParamsE)
        .other          _ZN7cutlass13device_kernelIN5flash11enable_sm90INS1_16FlashAttnFwdSm90INS1_25CollectiveMainloopFwdSm90ILi2EN4cute5tupleIJNS5_1CILi1EEES8_S8_EEENS6_IJNS7_ILi128EEESA_NS7_ILi192EEEEEELi128ENS_6half_tEfNS_4arch4Sm90ELb0ELb0ELb1ELb0ELb0ELb0ELb0ELb1ELb1ELb1ELb1ELb0EEENS1_21CollectiveEpilogueFwdINS6_IJSA_SA_SA_EEES9_SD_SF_Li256ELb0ELb1ELb1ELb0EEENS1_19SingleTileSchedulerILb0ELb1ELb1ELi128EEEEEEEEEvNT_6ParamsE,@"STO_CUDA_ENTRY STV_DEFAULT"
_ZN7cutlass13device_kernelIN5flash11enable_sm90INS1_16FlashAttnFwdSm90INS1_25CollectiveMainloopFwdSm90ILi2EN4cute5tupleIJNS5_1CILi1EEES8_S8_EEENS6_IJNS7_ILi128EEESA_NS7_ILi192EEEEEELi128ENS_6half_tEfNS_4arch4Sm90ELb0ELb0ELb1ELb0ELb0ELb0ELb0ELb1ELb1ELb1ELb1ELb0EEENS1_21CollectiveEpilogueFwdINS6_IJSA_SA_SA_EEES9_SD_SF_Li256ELb0ELb1ELb1ELb0EEENS1_19SingleTileSchedulerILb0ELb1ELb1ELi128EEEEEEEEEvNT_6ParamsE:
[----:B------:R-:W-:Y:S01]  /*0000*/  LDC R1, c[0x0][0x37c] ;  /* 0x0000df00ff017b82 */ /* 0x000fe20000000800 */
[----:B------:R-:W-:Y:S05]  /*0010*/  EXIT ;  /* 0x000000000000794d */ /* 0x000fea0003800000 */
.L_x_0:
[----:B------:R-:W-:-:S00]  /*0020*/  BRA `(.L_x_0) ;  /* 0xfffffffc00fc7947 */ /* 0x000fc0000383ffff */
[----:B------:R-:W-:-:S00]  /*0030*/  NOP ;  /* 0x0000000000007918 */ /* 0x000fc00000000000 */
        /* <DEDUP_REMOVED lines=12> */
.L_x_9:


//--------------------- .text._ZN7cutlass13device_kernelIN5flash11enable_sm90INS1_16FlashAttnFwdSm90INS1_25CollectiveMainloopFwdSm90ILi2EN4cute5tupleIJNS5_1CILi1EEES8_S8_EEENS6_IJNS7_ILi128EEESA_NS7_ILi192EEEEEELi128ENS_6half_tEfNS_4arch4Sm90ELb0ELb0ELb1ELb1ELb0ELb0ELb0ELb1ELb1ELb1ELb1ELb0EEENS1_21CollectiveEpilogueFwdINS6_IJSA_SA_SA_EEES9_SD_SF_Li256ELb1ELb1ELb1ELb0EEENS1_36VarlenDynamicPersistentTileSchedulerILi128ELi128ELi256ELi128ELb1ELb1ELb1ELb0ELb1ELb1EEEEEEEEEvNT_6ParamsE --------------------------
	.section	.text._ZN7cutlass13device_kernelIN5flash11enable_sm90INS1_16FlashAttnFwdSm90INS1_25CollectiveMainloopFwdSm90ILi2EN4cute5tupleIJNS5_1CILi1EEES8_S8_EEENS6_IJNS7_ILi128EEESA_NS7_ILi192EEEEEELi128ENS_6half_tEfNS_4arch4Sm90ELb0ELb0ELb1ELb1ELb0ELb0ELb0ELb1ELb1ELb1ELb1ELb0EEENS1_21CollectiveEpilogueFwdINS6_IJSA_SA_SA_EEES9_SD_SF_Li256ELb1ELb1ELb1ELb0EEENS1_36VarlenDynamicPersistentTileSchedulerILi128ELi128ELi256ELi128ELb1ELb1ELb1ELb0ELb1ELb1EEEEEEEEEvNT_6ParamsE,"ax",@progbits
	.align	128
.text._ZN7cutlass13device_kernelIN5flash11enable_sm90INS1_16FlashAttnFwdSm90INS1_25CollectiveMainloopFwdSm90ILi2EN4cute5tupleIJNS5_1CILi1EEES8_S8_EEENS6_IJNS7_ILi128EEESA_NS7_ILi192EEEEEELi128ENS_6half_tEfNS_4arch4Sm90ELb0ELb0ELb1ELb1ELb0ELb0ELb0ELb1ELb1ELb1ELb1ELb0EEENS1_21CollectiveEpilogueFwdINS6_IJSA_SA_SA_EEES9_SD_SF_Li256ELb1ELb1ELb1ELb0EEENS1_36VarlenDynamicPersistentTileSchedulerILi128ELi128ELi256ELi128ELb1ELb1ELb1ELb0ELb1ELb1EEEEEEEEEvNT_6ParamsE:
        .type           _ZN7cutlass13device_kernelIN5flash11enable_sm90INS1_16FlashAttnFwdSm90INS1_25CollectiveMainloopFwdSm90ILi2EN4cute5tupleIJNS5_1CILi1EEES8_S8_EEENS6_IJNS7_ILi128EEESA_NS7_ILi192EEEEEELi128ENS_6half_tEfNS_4arch4Sm90ELb0ELb0ELb1ELb1ELb0ELb0ELb0ELb1ELb1ELb1ELb1ELb0EEENS1_21CollectiveEpilogueFwdINS6_IJSA_SA_SA_EEES9_SD_SF_Li256ELb1ELb1ELb1ELb0EEENS1_36VarlenDynamicPersistentTileSchedulerILi128ELi128ELi256ELi128ELb1ELb1ELb1ELb0ELb1ELb1EEEEEEEEEvNT_6ParamsE,@function
        .size           _ZN7cutlass13device_kernelIN5flash11enable_sm90INS1_16FlashAttnFwdSm90INS1_25CollectiveMainloopFwdSm90ILi2EN4cute5tupleIJNS5_1CILi1EEES8_S8_EEENS6_IJNS7_ILi128EEESA_NS7_ILi192EEEEEELi128ENS_6half_tEfNS_4arch4Sm90ELb0ELb0ELb1ELb1ELb0ELb0ELb0ELb1ELb1ELb1ELb1ELb0EEENS1_21CollectiveEpilogueFwdINS6_IJSA_SA_SA_EEES9_SD_SF_Li256ELb1ELb1ELb1ELb0EEENS1_36VarlenDynamicPersistentTileSchedulerILi128ELi128ELi256ELi128ELb1ELb1ELb1ELb0ELb1ELb1EEEEEEEEEvNT_6ParamsE,(.L_x_10 - _ZN7cutlass13device_kernelIN5flash11enable_sm90INS1_16FlashAttnFwdSm90INS1_25CollectiveMainloopFwdSm90ILi2EN4cute5tupleIJNS5_1CILi1EEES8_S8_EEENS6_IJNS7_ILi128EEESA_NS7_ILi192EEEEEELi128ENS_6half_tEfNS_4arch4Sm90ELb0ELb0ELb1ELb1ELb0ELb0ELb0ELb1ELb1ELb1ELb1ELb0EEENS1_21CollectiveEpilogueFwdINS6_IJSA_SA_SA_EEES9_SD_SF_Li256ELb1ELb1ELb1ELb0EEENS1_36VarlenDynamicPersistentTileSchedulerILi128ELi128ELi256ELi128ELb1ELb1ELb1ELb0ELb1ELb1EEEEEEEEEvNT_6ParamsE)
        .other          _ZN7cutlass13device_kernelIN5flash11enable_sm90INS1_16FlashAttnFwdSm90INS1_25CollectiveMainloopFwdSm90ILi2EN4cute5tupleIJNS5_1CILi1EEES8_S8_EEENS6_IJNS7_ILi128EEESA_NS7_ILi192EEEEEELi128ENS_6half_tEfNS_4arch4Sm90ELb0ELb0ELb1ELb1ELb0ELb0ELb0ELb1ELb1ELb1ELb1ELb0EEENS1_21CollectiveEpilogueFwdINS6_IJSA_SA_SA_EEES9_SD_SF_Li256ELb1ELb1ELb1ELb0EEENS1_36VarlenDynamicPersistentTileSchedulerILi128ELi128ELi256ELi128ELb1ELb1ELb1ELb0ELb1ELb1EEEEEEEEEvNT_6ParamsE,@"STO_CUDA_ENTRY STV_DEFAULT"
_ZN7cutlass13device_kernelIN5flash11enable_sm90INS1_16FlashAttnFwdSm90INS1_25CollectiveMainloopFwdSm90ILi2EN4cute5tupleIJNS5_1CILi1EEES8_S8_EEENS6_IJNS7_ILi128EEESA_NS7_ILi192EEEEEELi128ENS_6half_tEfNS_4arch4Sm90ELb0ELb0ELb1ELb1ELb0ELb0ELb0ELb1ELb1ELb1ELb1ELb0EEENS1_21CollectiveEpilogueFwdINS6_IJSA_SA_SA_EEES9_SD_SF_Li256ELb1ELb1ELb1ELb0EEENS1_36VarlenDynamicPersistentTileSchedulerILi128ELi128ELi256ELi128ELb1ELb1ELb1ELb0ELb1ELb1EEEEEEEEEvNT_6ParamsE:
[----:B------:R-:W-:Y:S01]  /*0000*/  LDC R1, c[0x0][0x37c] ;  /* 0x0000df00ff017b82 */ /* 0x000fe20000000800 */
[----:B------:R-:W-:Y:S05]  /*0010*/  EXIT ;  /* 0x000000000000794d */ /* 0x000fea0003800000 */
.L_x_1:
        /* <DEDUP_REMOVED lines=14> */
.L_x_10:


//--------------------- .text._ZN7cutlass13device_kernelIN5flash11enable_sm90INS1_16FlashAttnFwdSm90INS1_25CollectiveMainloopFwdSm90ILi2EN4cute5tupleIJNS5_1CILi1EEES8_S8_EEENS6_IJNS7_ILi128EEESA_NS7_ILi192EEEEEELi128ENS_6half_tEfNS_4arch4Sm90ELb0ELb0ELb1ELb1ELb0ELb1ELb0ELb1ELb1ELb1ELb1ELb0EEENS1_21CollectiveEpilogueFwdINS6_IJSA_SA_SA_EEES9_SD_SF_Li256ELb1ELb1ELb1ELb0EEENS1_36VarlenDynamicPersistentTileSchedulerILi128ELi128ELi256ELi128ELb1ELb1ELb1ELb0ELb1ELb1EEEEEEEEEvNT_6ParamsE --------------------------
	.section	.text._ZN7cutlass13device_kernelIN5flash11enable_sm90INS1_16FlashAttnFwdSm90INS1_25CollectiveMainloopFwdSm90ILi2EN4cute5tupleIJNS5_1CILi1EEES8_S8_EEENS6_IJNS7_ILi128EEESA_NS7_ILi192EEEEEELi128ENS_6half_tEfNS_4arch4Sm90ELb0ELb0ELb1ELb1ELb0ELb1ELb0ELb1ELb1ELb1ELb1ELb0EEENS1_21CollectiveEpilogueFwdINS6_IJSA_SA_SA_EEES9_SD_SF_Li256ELb1ELb1ELb1ELb0EEENS1_36VarlenDynamicPersistentTileSchedulerILi128ELi128ELi256ELi128ELb1ELb1ELb1ELb0ELb1ELb1EEEEEEEEEvNT_6ParamsE,"ax",@progbits
	.align	128
.text._ZN7cutlass13device_kernelIN5flash11enable_sm90INS1_16FlashAttnFwdSm90INS1_25CollectiveMainloopFwdSm90ILi2EN4cute5tupleIJNS5_1CILi1EEES8_S8_EEENS6_IJNS7_ILi128EEESA_NS7_ILi192EEEEEELi128ENS_6half_tEfNS_4arch4Sm90ELb0ELb0ELb1ELb1ELb0ELb1ELb0ELb1ELb1ELb1ELb1ELb0EEENS1_21CollectiveEpilogueFwdINS6_IJSA_SA_SA_EEES9_SD_SF_Li256ELb1ELb1ELb1ELb0EEENS1_36VarlenDynamicPersistentTileSchedulerILi128ELi128ELi256ELi128ELb1ELb1ELb1ELb0ELb1ELb1EEEEEEEEEvNT_6ParamsE:
        .type           _ZN7cutlass13device_kernelIN5flash11enable_sm90INS1_16FlashAttnFwdSm90INS1_25CollectiveMainloopFwdSm90ILi2EN4cute5tupleIJNS5_1CILi1EEES8_S8_EEENS6_IJNS7_ILi128EEESA_NS7_ILi192EEEEEELi128ENS_6half_tEfNS_4arch4Sm90ELb0ELb0ELb1ELb1ELb0ELb1ELb0ELb1ELb1ELb1ELb1ELb0EEENS1_21CollectiveEpilogueFwdINS6_IJSA_SA_SA_EEES9_SD_SF_Li256ELb1ELb1ELb1ELb0EEENS1_36VarlenDynamicPersistentTileSchedulerILi128ELi128ELi256ELi128ELb1ELb1ELb1ELb0ELb1ELb1EEEEEEEEEvNT_6ParamsE,@function
        .size           _ZN7cutlass13device_kernelIN5flash11enable_sm90INS1_16FlashAttnFwdSm90INS1_25CollectiveMainloopFwdSm90ILi2EN4cute5tupleIJNS5_1CILi1EEES8_S8_EEENS6_IJNS7_ILi128EEESA_NS7_ILi192EEEEEELi128ENS_6half_tEfNS_4arch4Sm90ELb0ELb0ELb1ELb1ELb0ELb1ELb0ELb1ELb1ELb1ELb1ELb0EEENS1_21CollectiveEpilogueFwdINS6_IJSA_SA_SA_EEES9_SD_SF_Li256ELb1ELb1ELb1ELb0EEENS1_36VarlenDynamicPersistentTileSchedulerILi128ELi128ELi256ELi128ELb1ELb1ELb1ELb0ELb1ELb1EEEEEEEEEvNT_6ParamsE,(.L_x_11 - _ZN7cutlass13device_kernelIN5flash11enable_sm90INS1_16FlashAttnFwdSm90INS1_25CollectiveMainloopFwdSm90ILi2EN4cute5tupleIJNS5_1CILi1EEES8_S8_EEENS6_IJNS7_ILi128EEESA_NS7_ILi192EEEEEELi128ENS_6half_tEfNS_4arch4Sm90ELb0ELb0ELb1ELb1ELb0ELb1ELb0ELb1ELb1ELb1ELb1ELb0EEENS1_21CollectiveEpilogueFwdINS6_IJSA_SA_SA_EEES9_SD_SF_Li256ELb1ELb1ELb1ELb0EEENS1_36VarlenDynamicPersistentTileSchedulerILi128ELi128ELi256ELi128ELb1ELb1ELb1ELb0ELb1ELb1EEEEEEEEEvNT_6ParamsE)
        .other          _ZN7cutlass13device_kernelIN5flash11enable_sm90INS1_16FlashAttnFwdSm90INS1_25CollectiveMainloopFwdSm90ILi2EN4cute5tupleIJNS5_1CILi1EEES8_S8_EEENS6_IJNS7_ILi128EEESA_NS7_ILi192EEEEEELi128ENS_6half_tEfNS_4arch4Sm90ELb0ELb0ELb1ELb1ELb0ELb1ELb0ELb1ELb1ELb1ELb1ELb0EEENS1_21CollectiveEpilogueFwdINS6_IJSA_SA_SA_EEES9_SD_SF_Li256ELb1ELb1ELb1ELb0EEENS1_36VarlenDynamicPersistentTileSchedulerILi128ELi128ELi256ELi128ELb1ELb1ELb1ELb0ELb1ELb1EEEEEEEEEvNT_6ParamsE,@"STO_CUDA_ENTRY STV_DEFAULT"
_ZN7cutlass13device_kernelIN5flash11enable_sm90INS1_16FlashAttnFwdSm90INS1_25CollectiveMainloopFwdSm90ILi2EN4cute5tupleIJNS5_1CILi1EEES8_S8_EEENS6_IJNS7_ILi128EEESA_NS7_ILi192EEEEEELi128ENS_6half_tEfNS_4arch4Sm90ELb0ELb0ELb1ELb1ELb0ELb1ELb0ELb1ELb1ELb1ELb1ELb0EEENS1_21CollectiveEpilogueFwdINS6_IJSA_SA_SA_EEES9_SD_SF_Li256ELb1ELb1ELb1ELb0EEENS1_36VarlenDynamicPersistentTileSchedulerILi128ELi128ELi256ELi128ELb1ELb1ELb1ELb0ELb1ELb1EEEEEEEEEvNT_6ParamsE:
[----:B------:R-:W-:Y:S01]  /*0000*/  LDC R1, c[0x0][0x37c] ;  /* 0x0000df00ff017b82 */ /* 0x000fe20000000800 */
[----:B------:R-:W-:Y:S05]  /*0010*/  EXIT ;  /* 0x000000000000794d */ /* 0x000fea0003800000 */
.L_x_2:
        /* <DEDUP_REMOVED lines=14> */
.L_x_11:


//--------------------- .text._ZN7cutlass13device_kernelIN5flash11enable_sm90INS1_16FlashAttnFwdSm90INS1_25CollectiveMainloopFwdSm90ILi2EN4cute5tupleIJNS5_1CILi1EEES8_S8_EEENS6_IJNS7_ILi128EEENS7_ILi96EEENS7_ILi192EEEEEELi128ENS_6half_tEfNS_4arch4Sm90ELb0ELb1ELb1ELb0ELb0ELb0ELb0ELb1ELb1ELb1ELb1ELb0EEENS1_21CollectiveEpilogueFwdINS6_IJSA_SA_SB_EEES9_SE_SG_Li256ELb0ELb1ELb1ELb0EEENS1_19SingleTileSchedulerILb0ELb1ELb1ELi128EEEEEEEEEvNT_6ParamsE --------------------------
	.section	.text._ZN7cutlass13device_kernelIN5flash11enable_sm90INS1_16FlashAttnFwdSm90INS1_25CollectiveMainloopFwdSm90ILi2EN4cute5tupleIJNS5_1CILi1EEES8_S8_EEENS6_IJNS7_ILi128EEENS7_ILi96EEENS7_ILi192EEEEEELi128ENS_6half_tEfNS_4arch4Sm90ELb0ELb1ELb1ELb0ELb0ELb0ELb0ELb1ELb1ELb1ELb1ELb0EEENS1_21CollectiveEpilogueFwdINS6_IJSA_SA_SB_EEES9_SE_SG_Li256ELb0ELb1ELb1ELb0EEENS1_19SingleTileSchedulerILb0ELb1ELb1ELi128EEEEEEEEEvNT_6ParamsE,"ax",@progbits
	.align	128
.text._ZN7cutlass13device_kernelIN5flash11enable_sm90INS1_16FlashAttnFwdSm90INS1_25CollectiveMainloopFwdSm90ILi2EN4cute5tupleIJNS5_1CILi1EEES8_S8_EEENS6_IJNS7_ILi128EEENS7_ILi96EEENS7_ILi192EEEEEELi128ENS_6half_tEfNS_4arch4Sm90ELb0ELb1ELb1ELb0ELb0ELb0ELb0ELb1ELb1ELb1ELb1ELb0EEENS1_21CollectiveEpilogueFwdINS6_IJSA_SA_SB_EEES9_SE_SG_Li256ELb0ELb1ELb1ELb0EEENS1_19SingleTileSchedulerILb0ELb1ELb1ELi128EEEEEEEEEvNT_6ParamsE:
        .type           _ZN7cutlass13device_kernelIN5flash11enable_sm90INS1_16FlashAttnFwdSm90INS1_25CollectiveMainloopFwdSm90ILi2EN4cute5tupleIJNS5_1CILi1EEES8_S8_EEENS6_IJNS7_ILi128EEENS7_ILi96EEENS7_ILi192EEEEEELi128ENS_6half_tEfNS_4arch4Sm90ELb0ELb1ELb1ELb0ELb0ELb0ELb0ELb1ELb1ELb1ELb1ELb0EEENS1_21CollectiveEpilogueFwdINS6_IJSA_SA_SB_EEES9_SE_SG_Li256ELb0ELb1ELb1ELb0EEENS1_19SingleTileSchedulerILb0ELb1ELb1ELi128EEEEEEEEEvNT_6ParamsE,@function
        .size           _ZN7cutlass13device_kernelIN5flash11enable_sm90INS1_16FlashAttnFwdSm90INS1_25CollectiveMainloopFwdSm90ILi2EN4cute5tupleIJNS5_1CILi1EEES8_S8_EEENS6_IJNS7_ILi128EEENS7_ILi96EEENS7_ILi192EEEEEELi128ENS_6half_tEfNS_4arch4Sm90ELb0ELb1ELb1ELb0ELb0ELb0ELb0ELb1ELb1ELb1ELb1ELb0EEENS1_21CollectiveEpilogueFwdINS6_IJSA_SA_SB_EEES9_SE_SG_Li256ELb0ELb1ELb1ELb0EEENS1_19SingleTileSchedulerILb0ELb1ELb1ELi128EEEEEEEEEvNT_6ParamsE,(.L_x_12 - _ZN7cutlass13device_kernelIN5flash11enable_sm90INS1_16FlashAttnFwdSm90INS1_25CollectiveMainloopFwdSm90ILi2EN4cute5tupleIJNS5_1CILi1EEES8_S8_EEENS6_IJNS7_ILi128EEENS7_ILi96EEENS7_ILi192EEEEEELi128ENS_6half_tEfNS_4arch4Sm90ELb0ELb1ELb1ELb0ELb0ELb0ELb0ELb1ELb1ELb1ELb1ELb0EEENS1_21CollectiveEpilogueFwdINS6_IJSA_SA_SB_EEES9_SE_SG_Li256ELb0ELb1ELb1ELb0EEENS1_19SingleTileSchedulerILb0ELb1ELb1ELi128EEEEEEEEEvNT_6ParamsE)
        .other          _ZN7cutlass13device_kernelIN5flash11enable_sm90INS1_16FlashAttnFwdSm90INS1_25CollectiveMainloopFwdSm90ILi2EN4cute5tupleIJNS5_1CILi1EEES8_S8_EEENS6_IJNS7_ILi128EEENS7_ILi96EEENS7_ILi192EEEEEELi128ENS_6half_tEfNS_4arch4Sm90ELb0ELb1ELb1ELb0ELb0ELb0ELb0ELb1ELb1ELb1ELb1ELb0EEENS1_21CollectiveEpilogueFwdINS6_IJSA_SA_SB_EEES9_SE_SG_Li256ELb0ELb1ELb1ELb0EEENS1_19SingleTileSchedulerILb0ELb1ELb1ELi128EEEEEEEEEvNT_6ParamsE,@"STO_CUDA_ENTRY STV_DEFAULT"
_ZN7cutlass13device_kernelIN5flash11enable_sm90INS1_16FlashAttnFwdSm90INS1_25CollectiveMainloopFwdSm90ILi2EN4cute5tupleIJNS5_1CILi1EEES8_S8_EEENS6_IJNS7_ILi128EEENS7_ILi96EEENS7_ILi192EEEEEELi128ENS_6half_tEfNS_4arch4Sm90ELb0ELb1ELb1ELb0ELb0ELb0ELb0ELb1ELb1ELb1ELb1ELb0EEENS1_21CollectiveEpilogueFwdINS6_IJSA_SA_SB_EEES9_SE_SG_Li256ELb0ELb1ELb1ELb0EEENS1_19SingleTileSchedulerILb0ELb1ELb1ELi128EEEEEEEEEvNT_6ParamsE:
[----:B------:R-:W-:Y:S01]  /*0000*/  LDC R1, c[0x0][0x37c] ;  /* 0x0000df00ff017b82 */ /* 0x000fe20000000800 */
[----:B------:R-:W-:Y:S05]  /*0010*/  EXIT ;  /* 0x000000000000794d */ /* 0x000fea0003800000 */
.L_x_3:
        /* <DEDUP_REMOVED lines=14> */
.L_x_12:


//--------------------- .text._ZN7cutlass13device_kernelIN5flash11enable_sm90INS1_16FlashAttnFwdSm90INS1_25CollectiveMainloopFwdSm90ILi2EN4cute5tupleIJNS5_1CILi1EEES8_S8_EEENS6_IJNS7_ILi128EEENS7_ILi96EEENS7_ILi192EEEEEELi128ENS_6half_tEfNS_4arch4Sm90ELb0ELb1ELb1ELb1ELb0ELb0ELb0ELb1ELb1ELb1ELb1ELb0EEENS1_21CollectiveEpilogueFwdINS6_IJSA_SA_SB_EEES9_SE_SG_Li256ELb1ELb1ELb1ELb0EEENS1_36VarlenDynamicPersistentTileSchedulerILi128ELi96ELi256ELi128ELb1ELb1ELb1ELb1ELb0ELb1EEEEEEEEEvNT_6ParamsE --------------------------
	.section	.text._ZN7cutlass13device_kernelIN5flash11enable_sm90INS1_16FlashAttnFwdSm90INS1_25CollectiveMainloopFwdSm90ILi2EN4cute5tupleIJNS5_1CILi1EEES8_S8_EEENS6_IJNS7_ILi128EEENS7_ILi96EEENS7_ILi192EEEEEELi128ENS_6half_tEfNS_4arch4Sm90ELb0ELb1ELb1ELb1ELb0ELb0ELb0ELb1ELb1ELb1ELb1ELb0EEENS1_21CollectiveEpilogueFwdINS6_IJSA_SA_SB_EEES9_SE_SG_Li256ELb1ELb1ELb1ELb0EEENS1_36VarlenDynamicPersistentTileSchedulerILi128ELi96ELi256ELi128ELb1ELb1ELb1ELb1ELb0ELb1EEEEEEEEEvNT_6ParamsE,"ax",@progbits
	.align	128
.text._ZN7cutlass13device_kernelIN5flash11enable_sm90INS1_16FlashAttnFwdSm90INS1_25CollectiveMainloopFwdSm90ILi2EN4cute5tupleIJNS5_1CILi1EEES8_S8_EEENS6_IJNS7_ILi128EEENS7_ILi96EEENS7_ILi192EEEEEELi128ENS_6half_tEfNS_4arch4Sm90ELb0ELb1ELb1ELb1ELb0ELb0ELb0ELb1ELb1ELb1ELb1ELb0EEENS1_21CollectiveEpilogueFwdINS6_IJSA_SA_SB_EEES9_SE_SG_Li256ELb1ELb1ELb1ELb0EEENS1_36VarlenDynamicPersistentTileSchedulerILi128ELi96ELi256ELi128ELb1ELb1ELb1ELb1ELb0ELb1EEEEEEEEEvNT_6ParamsE:
        .type           _ZN7cutlass13device_kernelIN5flash11enable_sm90INS1_16FlashAttnFwdSm90INS1_25CollectiveMainloopFwdSm90ILi2EN4cute5tupleIJNS5_1CILi1EEES8_S8_EEENS6_IJNS7_ILi128EEENS7_ILi96EEENS7_ILi192EEEEEELi128ENS_6half_tEfNS_4arch4Sm90ELb0ELb1ELb1ELb1ELb0ELb0ELb0ELb1ELb1ELb1ELb1ELb0EEENS1_21CollectiveEpilogueFwdINS6_IJSA_SA_SB_EEES9_SE_SG_Li256ELb1ELb1ELb1ELb0EEENS1_36VarlenDynamicPersistentTileSchedulerILi128ELi96ELi256ELi128ELb1ELb1ELb1ELb1ELb0ELb1EEEEEEEEEvNT_6ParamsE,@function
        .size           _ZN7cutlass13device_kernelIN5flash11enable_sm90INS1_16FlashAttnFwdSm90INS1_25CollectiveMainloopFwdSm90ILi2EN4cute5tupleIJNS5_1CILi1EEES8_S8_EEENS6_IJNS7_ILi128EEENS7_ILi96EEENS7_ILi192EEEEEELi128ENS_6half_tEfNS_4arch4Sm90ELb0ELb1ELb1ELb1ELb0ELb0ELb0ELb1ELb1ELb1ELb1ELb0EEENS1_21CollectiveEpilogueFwdINS6_IJSA_SA_SB_EEES9_SE_SG_Li256ELb1ELb1ELb1ELb0EEENS1_36VarlenDynamicPersistentTileSchedulerILi128ELi96ELi256ELi128ELb1ELb1ELb1ELb1ELb0ELb1EEEEEEEEEvNT_6ParamsE,(.L_x_13 - _ZN7cutlass13device_kernelIN5flash11enable_sm90INS1_16FlashAttnFwdSm90INS1_25CollectiveMainloopFwdSm90ILi2EN4cute5tupleIJNS5_1CILi1EEES8_S8_EEENS6_IJNS7_ILi128EEENS7_ILi96EEENS7_ILi192EEEEEELi128ENS_6half_tEfNS_4arch4Sm90ELb0ELb1ELb1ELb1ELb0ELb0ELb0ELb1ELb1ELb1ELb1ELb0EEENS1_21CollectiveEpilogueFwdINS6_IJSA_SA_SB_EEES9_SE_SG_Li256ELb1ELb1ELb1ELb0EEENS1_36VarlenDynamicPersistentTileSchedulerILi128ELi96ELi256ELi128ELb1ELb1ELb1ELb1ELb0ELb1EEEEEEEEEvNT_6ParamsE)
        .other          _ZN7cutlass13device_kernelIN5flash11enable_sm90INS1_16FlashAttnFwdSm90INS1_25CollectiveMainloopFwdSm90ILi2EN4cute5tupleIJNS5_1CILi1EEES8_S8_EEENS6_IJNS7_ILi128EEENS7_ILi96EEENS7_ILi192EEEEEELi128ENS_6half_tEfNS_4arch4Sm90ELb0ELb1ELb1ELb1ELb0ELb0ELb0ELb1ELb1ELb1ELb1ELb0EEENS1_21CollectiveEpilogueFwdINS6_IJSA_SA_SB_EEES9_SE_SG_Li256ELb1ELb1ELb1ELb0EEENS1_36VarlenDynamicPersistentTileSchedulerILi128ELi96ELi256ELi128ELb1ELb1ELb1ELb1ELb0ELb1EEEEEEEEEvNT_6ParamsE,@"STO_CUDA_ENTRY STV_DEFAULT"
_ZN7cutlass13device_kernelIN5flash11enable_sm90INS1_16FlashAttnFwdSm90INS1_25CollectiveMainloopFwdSm90ILi2EN4cute5tupleIJNS5_1CILi1EEES8_S8_EEENS6_IJNS7_ILi128EEENS7_ILi96EEENS7_ILi192EEEEEELi128ENS_6half_tEfNS_4arch4Sm90ELb0ELb1ELb1ELb1ELb0ELb0ELb0ELb1ELb1ELb1ELb1ELb0EEENS1_21CollectiveEpilogueFwdINS6_IJSA_SA_SB_EEES9_SE_SG_Li256ELb1ELb1ELb1ELb0EEENS1_36VarlenDynamicPersistentTileSchedulerILi128ELi96ELi256ELi128ELb1ELb1ELb1ELb1ELb0ELb1EEEEEEEEEvNT_6ParamsE:
[----:B------:R-:W-:Y:S01]  /*0000*/  LDC R1, c[0x0][0x37c] ;  /* 0x0000df00ff017b82 */ /* 0x000fe20000000800 */
[----:B------:R-:W-:Y:S05]  /*0010*/  EXIT ;  /* 0x000000000000794d */ /* 0x000fea0003800000 */
.L_x_4:
        /* <DEDUP_REMOVED lines=14> */
.L_x_13:


//--------------------- .text._ZN7cutlass13device_kernelIN5flash11enable_sm90INS1_16FlashAttnFwdSm90INS1_25CollectiveMainloopFwdSm90ILi2EN4cute5tupleIJNS5_1CILi1EEES8_S8_EEENS6_IJNS7_ILi128EEENS7_ILi96EEENS7_ILi192EEEEEELi128ENS_6half_tEfNS_4arch4Sm90ELb0ELb1ELb1ELb1ELb0ELb1ELb0ELb1ELb1ELb1ELb1ELb0EEENS1_21CollectiveEpilogueFwdINS6_IJSA_SA_SB_EEES9_SE_SG_Li256ELb1ELb1ELb1ELb0EEENS1_36VarlenDynamicPersistentTileSchedulerILi128ELi96ELi256ELi128ELb1ELb1ELb1ELb1ELb0ELb1EEEEEEEEEvNT_6ParamsE --------------------------
	.section	.text._ZN7cutlass13device_kernelIN5flash11enable_sm90INS1_16FlashAttnFwdSm90INS1_25CollectiveMainloopFwdSm90ILi2EN4cute5tupleIJNS5_1CILi1EEES8_S8_EEENS6_IJNS7_ILi128EEENS7_ILi96EEENS7_ILi192EEEEEELi128ENS_6half_tEfNS_4arch4Sm90ELb0ELb1ELb1ELb1ELb0ELb1ELb0ELb1ELb1ELb1ELb1ELb0EEENS1_21CollectiveEpilogueFwdINS6_IJSA_SA_SB_EEES9_SE_SG_Li256ELb1ELb1ELb1ELb0EEENS1_36VarlenDynamicPersistentTileSchedulerILi128ELi96ELi256ELi128ELb1ELb1ELb1ELb1ELb0ELb1EEEEEEEEEvNT_6ParamsE,"ax",@progbits
	.align	128
.text._ZN7cutlass13device_kernelIN5flash11enable_sm90INS1_16FlashAttnFwdSm90INS1_25CollectiveMainloopFwdSm90ILi2EN4cute5tupleIJNS5_1CILi1EEES8_S8_EEENS6_IJNS7_ILi128EEENS7_ILi96EEENS7_ILi192EEEEEELi128ENS_6half_tEfNS_4arch4Sm90ELb0ELb1ELb1ELb1ELb0ELb1ELb0ELb1ELb1ELb1ELb1ELb0EEENS1_21CollectiveEpilogueFwdINS6_IJSA_SA_SB_EEES9_SE_SG_Li256ELb1ELb1ELb1ELb0EEENS1_36VarlenDynamicPersistentTileSchedulerILi128ELi96ELi256ELi128ELb1ELb1ELb1ELb1ELb0ELb1EEEEEEEEEvNT_6ParamsE:
        .type           _ZN7cutlass13device_kernelIN5flash11enable_sm90INS1_16FlashAttnFwdSm90INS1_25CollectiveMainloopFwdSm90ILi2EN4cute5tupleIJNS5_1CILi1EEES8_S8_EEENS6_IJNS7_ILi128EEENS7_ILi96EEENS7_ILi192EEEEEELi128ENS_6half_tEfNS_4arch4Sm90ELb0ELb1ELb1ELb1ELb0ELb1ELb0ELb1ELb1ELb1ELb1ELb0EEENS1_21CollectiveEpilogueFwdINS6_IJSA_SA_SB_EEES9_SE_SG_Li256ELb1ELb1ELb1ELb0EEENS1_36VarlenDynamicPersistentTileSchedulerILi128ELi96ELi256ELi128ELb1ELb1ELb1ELb1ELb0ELb1EEEEEEEEEvNT_6ParamsE,@function
        .size           _ZN7cutlass13device_kernelIN5flash11enable_sm90INS1_16FlashAttnFwdSm90INS1_25CollectiveMainloopFwdSm90ILi2EN4cute5tupleIJNS5_1CILi1EEES8_S8_EEENS6_IJNS7_ILi128EEENS7_ILi96EEENS7_ILi192EEEEEELi128ENS_6half_tEfNS_4arch4Sm90ELb0ELb1ELb1ELb1ELb0ELb1ELb0ELb1ELb1ELb1ELb1ELb0EEENS1_21CollectiveEpilogueFwdINS6_IJSA_SA_SB_EEES9_SE_SG_Li256ELb1ELb1ELb1ELb0EEENS1_36VarlenDynamicPersistentTileSchedulerILi128ELi96ELi256ELi128ELb1ELb1ELb1ELb1ELb0ELb1EEEEEEEEEvNT_6ParamsE,(.L_x_14 - _ZN7cutlass13device_kernelIN5flash11enable_sm90INS1_16FlashAttnFwdSm90INS1_25CollectiveMainloopFwdSm90ILi2EN4cute5tupleIJNS5_1CILi1EEES8_S8_EEENS6_IJNS7_ILi128EEENS7_ILi96EEENS7_ILi192EEEEEELi128ENS_6half_tEfNS_4arch4Sm90ELb0ELb1ELb1ELb1ELb0ELb1ELb0ELb1ELb1ELb1ELb1ELb0EEENS1_21CollectiveEpilogueFwdINS6_IJSA_SA_SB_EEES9_SE_SG_Li256ELb1ELb1ELb1ELb0EEENS1_36VarlenDynamicPersistentTileSchedulerILi128ELi96ELi256ELi128ELb1ELb1ELb1ELb1ELb0ELb1EEEEEEEEEvNT_6ParamsE)
        .other          _ZN7cutlass13device_kernelIN5flash11enable_sm90INS1_16FlashAttnFwdSm90INS1_25CollectiveMainloopFwdSm90ILi2EN4cute5tupleIJNS5_1CILi1EEES8_S8_EEENS6_IJNS7_ILi128EEENS7_ILi96EEENS7_ILi192EEEEEELi128ENS_6half_tEfNS_4arch4Sm90ELb0ELb1ELb1ELb1ELb0ELb1ELb0ELb1ELb1ELb1ELb1ELb0EEENS1_21CollectiveEpilogueFwdINS6_IJSA_SA_SB_EEES9_SE_SG_Li256ELb1ELb1ELb1ELb0EEENS1_36VarlenDynamicPersistentTileSchedulerILi128ELi96ELi256ELi128ELb1ELb1ELb1ELb1ELb0ELb1EEEEEEEEEvNT_6ParamsE,@"STO_CUDA_ENTRY STV_DEFAULT"
_ZN7cutlass13device_kernelIN5flash11enable_sm90INS1_16FlashAttnFwdSm90INS1_25CollectiveMainloopFwdSm90ILi2EN4cute5tupleIJNS5_1CILi1EEES8_S8_EEENS6_IJNS7_ILi128EEENS7_ILi96EEENS7_ILi192EEEEEELi128ENS_6half_tEfNS_4arch4Sm90ELb0ELb1ELb1ELb1ELb0ELb1ELb0ELb1ELb1ELb1ELb1ELb0EEENS1_21CollectiveEpilogueFwdINS6_IJSA_SA_SB_EEES9_SE_SG_Li256ELb1ELb1ELb1ELb0EEENS1_36VarlenDynamicPersistentTileSchedulerILi128ELi96ELi256ELi128ELb1ELb1ELb1ELb1ELb0ELb1EEEEEEEEEvNT_6ParamsE:
[----:B------:R-:W-:Y:S01]  /*0000*/  LDC R1, c[0x0][0x37c] ;  /* 0x0000df00ff017b82 */ /* 0x000fe20000000800 */
[----:B------:R-:W-:Y:S05]  /*0010*/  EXIT ;  /* 0x000000000000794d */ /* 0x000fea0003800000 */
.L_x_5:
        /* <DEDUP_REMOVED lines=14> */
.L_x_14:


//--------------------- .text._ZN7cutlass13device_kernelIN5flash11enable_sm90INS1_16FlashAttnFwdSm90INS1_25CollectiveMainloopFwdSm90ILi2EN4cute5tupleIJNS5_1CILi1EEES8_S8_EEENS6_IJNS7_ILi128EEESA_NS7_ILi192EEEEEELi128ENS_6half_tEfNS_4arch4Sm90ELb1ELb0ELb1ELb0ELb0ELb0ELb0ELb1ELb1ELb1ELb1ELb0EEENS1_21CollectiveEpilogueFwdINS6_IJSA_SA_SA_EEES9_SD_SF_Li256ELb0ELb1ELb1ELb0EEENS1_19SingleTileSchedulerILb0ELb1ELb1ELi128EEEEEEEEEvNT_6ParamsE --------------------------
	.section	.text._ZN7cutlass13device_kernelIN5flash11enable_sm90INS1_16FlashAttnFwdSm90INS1_25CollectiveMainloopFwdSm90ILi2EN4cute5tupleIJNS5_1CILi1EEES8_S8_EEENS6_IJNS7_ILi128EEESA_NS7_ILi192EEEEEELi128ENS_6half_tEfNS_4arch4Sm90ELb1ELb0ELb1ELb0ELb0ELb0ELb0ELb1ELb1ELb1ELb1ELb0EEENS1_21CollectiveEpilogueFwdINS6_IJSA_SA_SA_EEES9_SD_SF_Li256ELb0ELb1ELb1ELb0EEENS1_19SingleTileSchedulerILb0ELb1ELb1ELi128EEEEEEEEEvNT_6ParamsE,"ax",@progbits
	.align	128
.text._ZN7cutlass13device_kernelIN5flash11enable_sm90INS1_16FlashAttnFwdSm90INS1_25CollectiveMainloopFwdSm90ILi2EN4cute5tupleIJNS5_1CILi1EEES8_S8_EEENS6_IJNS7_ILi128EEESA_NS7_ILi192EEEEEELi128ENS_6half_tEfNS_4arch4Sm90ELb1ELb0ELb1ELb0ELb0ELb0ELb0ELb1ELb1ELb1ELb1ELb0EEENS1_21CollectiveEpilogueFwdINS6_IJSA_SA_SA_EEES9_SD_SF_Li256ELb0ELb1ELb1ELb0EEENS1_19SingleTileSchedulerILb0ELb1ELb1ELi128EEEEEEEEEvNT_6ParamsE:
        .type           _ZN7cutlass13device_kernelIN5flash11enable_sm90INS1_16FlashAttnFwdSm90INS1_25CollectiveMainloopFwdSm90ILi2EN4cute5tupleIJNS5_1CILi1EEES8_S8_EEENS6_IJNS7_ILi128EEESA_NS7_ILi192EEEEEELi128ENS_6half_tEfNS_4arch4Sm90ELb1ELb0ELb1ELb0ELb0ELb0ELb0ELb1ELb1ELb1ELb1ELb0EEENS1_21CollectiveEpilogueFwdINS6_IJSA_SA_SA_EEES9_SD_SF_Li256ELb0ELb1ELb1ELb0EEENS1_19SingleTileSchedulerILb0ELb1ELb1ELi128EEEEEEEEEvNT_6ParamsE,@function
        .size           _ZN7cutlass13device_kernelIN5flash11enable_sm90INS1_16FlashAttnFwdSm90INS1_25CollectiveMainloopFwdSm90ILi2EN4cute5tupleIJNS5_1CILi1EEES8_S8_EEENS6_IJNS7_ILi128EEESA_NS7_ILi192EEEEEELi128ENS_6half_tEfNS_4arch4Sm90ELb1ELb0ELb1ELb0ELb0ELb0ELb0ELb1ELb1ELb1ELb1ELb0EEENS1_21CollectiveEpilogueFwdINS6_IJSA_SA_SA_EEES9_SD_SF_Li256ELb0ELb1ELb1ELb0EEENS1_19SingleTileSchedulerILb0ELb1ELb1ELi128EEEEEEEEEvNT_6ParamsE,(.L_x_15 - _ZN7cutlass13device_kernelIN5flash11enable_sm90INS1_16FlashAttnFwdSm90INS1_25CollectiveMainloopFwdSm90ILi2EN4cute5tupleIJNS5_1CILi1EEES8_S8_EEENS6_IJNS7_ILi128EEESA_NS7_ILi192EEEEEELi128ENS_6half_tEfNS_4arch4Sm90ELb1ELb0ELb1ELb0ELb0ELb0ELb0ELb1ELb1ELb1ELb1ELb0EEENS1_21CollectiveEpilogueFwdINS6_IJSA_SA_SA_EEES9_SD_SF_Li256ELb0ELb1ELb1ELb0EEENS1_19SingleTileSchedulerILb0ELb1ELb1ELi128EEEEEEEEEvNT_6ParamsE)
        .other          _ZN7cutlass13device_kernelIN5flash11enable_sm90INS1_16FlashAttnFwdSm90INS1_25CollectiveMainloopFwdSm90ILi2EN4cute5tupleIJNS5_1CILi1EEES8_S8_EEENS6_IJNS7_ILi128EEESA_NS7_ILi192EEEEEELi128ENS_6half_tEfNS_4arch4Sm90ELb1ELb0ELb1ELb0ELb0ELb0ELb0ELb1ELb1ELb1ELb1ELb0EEENS1_21CollectiveEpilogueFwdINS6_IJSA_SA_SA_EEES9_SD_SF_Li256ELb0ELb1ELb1ELb0EEENS1_19SingleTileSchedulerILb0ELb1ELb1ELi128EEEEEEEEEvNT_6ParamsE,@"STO_CUDA_ENTRY STV_DEFAULT"
_ZN7cutlass13device_kernelIN5flash11enable_sm90INS1_16FlashAttnFwdSm90INS1_25CollectiveMainloopFwdSm90ILi2EN4cute5tupleIJNS5_1CILi1EEES8_S8_EEENS6_IJNS7_ILi128EEESA_NS7_ILi192EEEEEELi128ENS_6half_tEfNS_4arch4Sm90ELb1ELb0ELb1ELb0ELb0ELb0ELb0ELb1ELb1ELb1ELb1ELb0EEENS1_21CollectiveEpilogueFwdINS6_IJSA_SA_SA_EEES9_SD_SF_Li256ELb0ELb1ELb1ELb0EEENS1_19SingleTileSchedulerILb0ELb1ELb1ELi128EEEEEEEEEvNT_6ParamsE:
[----:B------:R-:W-:Y:S01]  /*0000*/  LDC R1, c[0x0][0x37c] ;  /* 0x0000df00ff017b82 */ /* 0x000fe20000000800 */
[----:B------:R-:W-:Y:S05]  /*0010*/  EXIT ;  /* 0x000000000000794d */ /* 0x000fea0003800000 */
.L_x_6:
        /* <DEDUP_REMOVED lines=14> */
.L_x_15:


//--------------------- .text._ZN7cutlass13device_kernelIN5flash11enable_sm90INS1_16FlashAttnFwdSm90INS1_25CollectiveMainloopFwdSm90ILi2EN4cute5tupleIJNS5_1CILi1EEES8_S8_EEENS6_IJNS7_ILi128EEESA_NS7_ILi192EEEEEELi128ENS_6half_tEfNS_4arch4Sm90ELb1ELb0ELb1ELb1ELb0ELb0ELb0ELb1ELb1ELb1ELb1ELb0EEENS1_21CollectiveEpilogueFwdINS6_IJSA_SA_SA_EEES9_SD_SF_Li256ELb1ELb1ELb1ELb0EEENS1_36VarlenDynamicPersistentTileSchedulerILi128ELi128ELi256ELi128ELb1ELb1ELb1ELb1ELb1ELb1EEEEEEEEEvNT_6ParamsE --------------------------
	.section	.text._ZN7cutlass13device_kernelIN5flash11enable_sm90INS1_16FlashAttnFwdSm90INS1_25CollectiveMainloopFwdSm90ILi2EN4cute5tupleIJNS5_1CILi1EEES8_S8_EEENS6_IJNS7_ILi128EEESA_NS7_ILi192EEEEEELi128ENS_6half_tEfNS_4arch4Sm90ELb1ELb0ELb1ELb1ELb0ELb0ELb0ELb1ELb1ELb1ELb1ELb0EEENS1_21CollectiveEpilogueFwdINS6_IJSA_SA_SA_EEES9_SD_SF_Li256ELb1ELb1ELb1ELb0EEENS1_36VarlenDynamicPersistentTileSchedulerILi128ELi128ELi256ELi128ELb1ELb1ELb1ELb1ELb1ELb1EEEEEEEEEvNT_6ParamsE,"ax",@progbits
	.align	128
.text._ZN7cutlass13device_kernelIN5flash11enable_sm90INS1_16FlashAttnFwdSm90INS1_25CollectiveMainloopFwdSm90ILi2EN4cute5tupleIJNS5_1CILi1EEES8_S8_EEENS6_IJNS7_ILi128EEESA_NS7_ILi192EEEEEELi128ENS_6half_tEfNS_4arch4Sm90ELb1ELb0ELb1ELb1ELb0ELb0ELb0ELb1ELb1ELb1ELb1ELb0EEENS1_21CollectiveEpilogueFwdINS6_IJSA_SA_SA_EEES9_SD_SF_Li256ELb1ELb1ELb1ELb0EEENS1_36VarlenDynamicPersistentTileSchedulerILi128ELi128ELi256ELi128ELb1ELb1ELb1ELb1ELb1ELb1EEEEEEEEEvNT_6ParamsE:
        .type           _ZN7cutlass13device_kernelIN5flash11enable_sm90INS1_16FlashAttnFwdSm90INS1_25CollectiveMainloopFwdSm90ILi2EN4cute5tupleIJNS5_1CILi1EEES8_S8_EEENS6_IJNS7_ILi128EEESA_NS7_ILi192EEEEEELi128ENS_6half_tEfNS_4arch4Sm90ELb1ELb0ELb1ELb1ELb0ELb0ELb0ELb1ELb1ELb1ELb1ELb0EEENS1_21CollectiveEpilogueFwdINS6_IJSA_SA_SA_EEES9_SD_SF_Li256ELb1ELb1ELb1ELb0EEENS1_36VarlenDynamicPersistentTileSchedulerILi128ELi128ELi256ELi128ELb1ELb1ELb1ELb1ELb1ELb1EEEEEEEEEvNT_6ParamsE,@function
        .size           _ZN7cutlass13device_kernelIN5flash11enable_sm90INS1_16FlashAttnFwdSm90INS1_25CollectiveMainloopFwdSm90ILi2EN4cute5tupleIJNS5_1CILi1EEES8_S8_EEENS6_IJNS7_ILi128EEESA_NS7_ILi192EEEEEELi128ENS_6half_tEfNS_4arch4Sm90ELb1ELb0ELb1ELb1ELb0ELb0ELb0ELb1ELb1ELb1ELb1ELb0EEENS1_21CollectiveEpilogueFwdINS6_IJSA_SA_SA_EEES9_SD_SF_Li256ELb1ELb1ELb1ELb0EEENS1_36VarlenDynamicPersistentTileSchedulerILi128ELi128ELi256ELi128ELb1ELb1ELb1ELb1ELb1ELb1EEEEEEEEEvNT_6ParamsE,(.L_x_16 - _ZN7cutlass13device_kernelIN5flash11enable_sm90INS1_16FlashAttnFwdSm90INS1_25CollectiveMainloopFwdSm90ILi2EN4cute5tupleIJNS5_1CILi1EEES8_S8_EEENS6_IJNS7_ILi128EEESA_NS7_ILi192EEEEEELi128ENS_6half_tEfNS_4arch4Sm90ELb1ELb0ELb1ELb1ELb0ELb0ELb0ELb1ELb1ELb1ELb1ELb0EEENS1_21CollectiveEpilogueFwdINS6_IJSA_SA_SA_EEES9_SD_SF_Li256ELb1ELb1ELb1ELb0EEENS1_36VarlenDynamicPersistentTileSchedulerILi128ELi128ELi256ELi128ELb1ELb1ELb1ELb1ELb1ELb1EEEEEEEEEvNT_6ParamsE)
        .other          _ZN7cutlass13device_kernelIN5flash11enable_sm90INS1_16FlashAttnFwdSm90INS1_25CollectiveMainloopFwdSm90ILi2EN4cute5tupleIJNS5_1CILi1EEES8_S8_EEENS6_IJNS7_ILi128EEESA_NS7_ILi192EEEEEELi128ENS_6half_tEfNS_4arch4Sm90ELb1ELb0ELb1ELb1ELb0ELb0ELb0ELb1ELb1ELb1ELb1ELb0EEENS1_21CollectiveEpilogueFwdINS6_IJSA_SA_SA_EEES9_SD_SF_Li256ELb1ELb1ELb1ELb0EEENS1_36VarlenDynamicPersistentTileSchedulerILi128ELi128ELi256ELi128ELb1ELb1ELb1ELb1ELb1ELb1EEEEEEEEEvNT_6ParamsE,@"STO_CUDA_ENTRY STV_DEFAULT"
_ZN7cutlass13device_kernelIN5flash11enable_sm90INS1_16FlashAttnFwdSm90INS1_25CollectiveMainloopFwdSm90ILi2EN4cute5tupleIJNS5_1CILi1EEES8_S8_EEENS6_IJNS7_ILi128EEESA_NS7_ILi192EEEEEELi128ENS_6half_tEfNS_4arch4Sm90ELb1ELb0ELb1ELb1ELb0ELb0ELb0ELb1ELb1ELb1ELb1ELb0EEENS1_21CollectiveEpilogueFwdINS6_IJSA_SA_SA_EEES9_SD_SF_Li256ELb1ELb1ELb1ELb0EEENS1_36VarlenDynamicPersistentTileSchedulerILi128ELi128ELi256ELi128ELb1ELb1ELb1ELb1ELb1ELb1EEEEEEEEEvNT_6ParamsE:
[----:B------:R-:W-:Y:S01]  /*0000*/  LDC R1, c[0x0][0x37c] ;  /* 0x0000df00ff017b82 */ /* 0x000fe20000000800 */
[----:B------:R-:W-:Y:S05]  /*0010*/  EXIT ;  /* 0x000000000000794d */ /* 0x000fea0003800000 */
.L_x_7:
        /* <DEDUP_REMOVED lines=14> */
.L_x_16:


//--------------------- .text._ZN7cutlass13device_kernelIN5flash11enable_sm90INS1_16FlashAttnFwdSm90INS1_25CollectiveMainloopFwdSm90ILi2EN4cute5tupleIJNS5_1CILi1EEES8_S8_EEENS6_IJNS7_ILi128EEESA_NS7_ILi192EEEEEELi128ENS_6half_tEfNS_4arch4Sm90ELb1ELb0ELb1ELb1ELb0ELb1ELb0ELb1ELb1ELb1ELb1ELb0EEENS1_21CollectiveEpilogueFwdINS6_IJSA_SA_SA_EEES9_SD_SF_Li256ELb1ELb1ELb1ELb0EEENS1_36VarlenDynamicPersistentTileSchedulerILi128ELi128ELi256ELi128ELb1ELb1ELb1ELb1ELb1ELb1EEEEEEEEEvNT_6ParamsE --------------------------
	.section	.text._ZN7cutlass13device_kernelIN5flash11enable_sm90INS1_16FlashAttnFwdSm90INS1_25CollectiveMainloopFwdSm90ILi2EN4cute5tupleIJNS5_1CILi1EEES8_S8_EEENS6_IJNS7_ILi128EEESA_NS7_ILi192EEEEEELi128ENS_6half_tEfNS_4arch4Sm90ELb1ELb0ELb1ELb1ELb0ELb1ELb0ELb1ELb1ELb1ELb1ELb0EEENS1_21CollectiveEpilogueFwdINS6_IJSA_SA_SA_EEES9_SD_SF_Li256ELb1ELb1ELb1ELb0EEENS1_36VarlenDynamicPersistentTileSchedulerILi128ELi128ELi256ELi128ELb1ELb1ELb1ELb1ELb1ELb1EEEEEEEEEvNT_6ParamsE,"ax",@progbits
	.align	128
.text._ZN7cutlass13device_kernelIN5flash11enable_sm90INS1_16FlashAttnFwdSm90INS1_25CollectiveMainloopFwdSm90ILi2EN4cute5tupleIJNS5_1CILi1EEES8_S8_EEENS6_IJNS7_ILi128EEESA_NS7_ILi192EEEEEELi128ENS_6half_tEfNS_4arch4Sm90ELb1ELb0ELb1ELb1ELb0ELb1ELb0ELb1ELb1ELb1ELb1ELb0EEENS1_21CollectiveEpilogueFwdINS6_IJSA_SA_SA_EEES9_SD_SF_Li256ELb1ELb1ELb1ELb0EEENS1_36VarlenDynamicPersistentTileSchedulerILi128ELi128ELi256ELi128ELb1ELb1ELb1ELb1ELb1ELb1EEEEEEEEEvNT_6ParamsE:
        .type           _ZN7cutlass13device_kernelIN5flash11enable_sm90INS1_16FlashAttnFwdSm90INS1_25CollectiveMainloopFwdSm90ILi2EN4cute5tupleIJNS5_1CILi1EEES8_S8_EEENS6_IJNS7_ILi128EEESA_NS7_ILi192EEEEEELi128ENS_6half_tEfNS_4arch4Sm90ELb1ELb0ELb1ELb1ELb0ELb1ELb0ELb1ELb1ELb1ELb1ELb0EEENS1_21CollectiveEpilogueFwdINS6_IJSA_SA_SA_EEES9_SD_SF_Li256ELb1ELb1ELb1ELb0EEENS1_36VarlenDynamicPersistentTileSchedulerILi128ELi128ELi256ELi128ELb1ELb1ELb1ELb1ELb1ELb1EEEEEEEEEvNT_6ParamsE,@function
        .size           _ZN7cutlass13device_kernelIN5flash11enable_sm90INS1_16FlashAttnFwdSm90INS1_25CollectiveMainloopFwdSm90ILi2EN4cute5tupleIJNS5_1CILi1EEES8_S8_EEENS6_IJNS7_ILi128EEESA_NS7_ILi192EEEEEELi128ENS_6half_tEfNS_4arch4Sm90ELb1ELb0ELb1ELb1ELb0ELb1ELb0ELb1ELb1ELb1ELb1ELb0EEENS1_21CollectiveEpilogueFwdINS6_IJSA_SA_SA_EEES9_SD_SF_Li256ELb1ELb1ELb1ELb0EEENS1_36VarlenDynamicPersistentTileSchedulerILi128ELi128ELi256ELi128ELb1ELb1ELb1ELb1ELb1ELb1EEEEEEEEEvNT_6ParamsE,(.L_x_17 - _ZN7cutlass13device_kernelIN5flash11enable_sm90INS1_16FlashAttnFwdSm90INS1_25CollectiveMainloopFwdSm90ILi2EN4cute5tupleIJNS5_1CILi1EEES8_S8_EEENS6_IJNS7_ILi128EEESA_NS7_ILi192EEEEEELi128ENS_6half_tEfNS_4arch4Sm90ELb1ELb0ELb1ELb1ELb0ELb1ELb0ELb1ELb1ELb1ELb1ELb0EEENS1_21CollectiveEpilogueFwdINS6_IJSA_SA_SA_EEES9_SD_SF_Li256ELb1ELb1ELb1ELb0EEENS1_36VarlenDynamicPersistentTileSchedulerILi128ELi128ELi256ELi128ELb1ELb1ELb1ELb1ELb1ELb1EEEEEEEEEvNT_6ParamsE)
        .other          _ZN7cutlass13device_kernelIN5flash11enable_sm90INS1_16FlashAttnFwdSm90INS1_25CollectiveMainloopFwdSm90ILi2EN4cute5tupleIJNS5_1CILi1EEES8_S8_EEENS6_IJNS7_ILi128EEESA_NS7_ILi192EEEEEELi128ENS_6half_tEfNS_4arch4Sm90ELb1ELb0ELb1ELb1ELb0ELb1ELb0ELb1ELb1ELb1ELb1ELb0EEENS1_21CollectiveEpilogueFwdINS6_IJSA_SA_SA_EEES9_SD_SF_Li256ELb1ELb1ELb1ELb0EEENS1_36VarlenDynamicPersistentTileSchedulerILi128ELi128ELi256ELi128ELb1ELb1ELb1ELb1ELb1ELb1EEEEEEEEEvNT_6ParamsE,@"STO_CUDA_ENTRY STV_DEFAULT"
_ZN7cutlass13device_kernelIN5flash11enable_sm90INS1_16FlashAttnFwdSm90INS1_25CollectiveMainloopFwdSm90ILi2EN4cute5tupleIJNS5_1CILi1EEES8_S8_EEENS6_IJNS7_ILi128EEESA_NS7_ILi192EEEEEELi128ENS_6half_tEfNS_4arch4Sm90ELb1ELb0ELb1ELb1ELb0ELb1ELb0ELb1ELb1ELb1ELb1ELb0EEENS1_21CollectiveEpilogueFwdINS6_IJSA_SA_SA_EEES9_SD_SF_Li256ELb1ELb1ELb1ELb0EEENS1_36VarlenDynamicPersistentTileSchedulerILi128ELi128ELi256ELi128ELb1ELb1ELb1ELb1ELb1ELb1EEEEEEEEEvNT_6ParamsE:
[----:B------:R-:W-:Y:S01]  /*0000*/  LDC R1, c[0x0][0x37c] ;  /* 0x0000df00ff017b82 */ /* 0x000fe20000000800 */
[----:B------:R-:W-:Y:S05]  /*0010*/  EXIT ;  /* 0x000000000000794d */ /* 0x000fea0003800000 */
.L_x_8:
        /* <DEDUP_REMOVED lines=14> */
.L_x_17:


//--------------------- .nv.shared.reserved.0     --------------------------
	.section	.nv.shared.reserved.0,"aw",@nobits
	.weak		__nv_reservedSMEM_offset_0_alias
	.size		__nv_reservedSMEM_offset_0_alias, 0, 64
	.other		__nv_reservedSMEM_offset_0_alias,@"STO_CUDA_RESERVED_SHARED STV_DEFAULT"
__nv_reservedSMEM_offset_0_alias:
	.zero		0
	.zero		64


//--------------------- .nv.global                --------------------------
	.section	.nv.global,"aw",@nobits
.nv.global:
	.type		_ZN84_INTERNAL_7c55a05c_48_flash_fwd_hdim192_128_fp16_split_softcap_sm90_cu_49158569_29824cute1_E,@object
	.size		_ZN84_INTERNAL_7c55a05c_48_flash_fwd_hdim192_128_fp16_split_softcap_sm90_cu_49158569_29824cute1_E,(_ZN84_INTERNAL_7c55a05c_48_flash_fwd_hdim192_128_fp16_split_softcap_sm90_cu_49158569_29824cuda3std3__45__cpo6cbeginE - _ZN84_INTERNAL_7c55a05c_48_flash_fwd_hdim192_128_fp16_split_softcap_sm90_cu_49158569_29824cute1_E)
_ZN84_INTERNAL_7c55a05c_48_flash_fwd_hdim192_128_fp16_split_softcap_sm90_cu_49158569_29824cute1_E:
	.zero		1
	.type		_ZN84_INTERNAL_7c55a05c_48_flash_fwd_hdim192_128_fp16_split_softcap_sm90_cu_49158569_29824cuda3std3__45__cpo6cbeginE,@object
	.size		_ZN84_INTERNAL_7c55a05c_48_flash_fwd_hdim192_128_fp16_split_softcap_sm90_cu_49158569_29824cuda3std3__45__cpo6cbeginE,(_ZN84_INTERNAL_7c55a05c_48_flash_fwd_hdim192_128_fp16_split_softcap_sm90_cu_49158569_29824cuda3std3__48in_placeE - _ZN84_INTERNAL_7c55a05c_48_flash_fwd_hdim192_128_fp16_split_softcap_sm90_cu_49158569_29824cuda3std3__45__cpo6cbeginE)
_ZN84_INTERNAL_7c55a05c_48_flash_fwd_hdim192_128_fp16_split_softcap_sm90_cu_49158569_29824cuda3std3__45__cpo6cbeginE:
	.zero		1
	.type		_ZN84_INTERNAL_7c55a05c_48_flash_fwd_hdim192_128_fp16_split_softcap_sm90_cu_49158569_29824cuda3std3__48in_placeE,@object
	.size		_ZN84_INTERNAL_7c55a05c_48_flash_fwd_hdim192_128_fp16_split_softcap_sm90_cu_49158569_29824cuda3std3__48in_placeE,(_ZN84_INTERNAL_7c55a05c_48_flash_fwd_hdim192_128_fp16_split_softcap_sm90_cu_49158569_29824cuda3std6ranges3__45__cpo9iter_moveE - _ZN84_INTERNAL_7c55a05c_48_flash_fwd_hdim192_128_fp16_split_softcap_sm90_cu_49158569_29824cuda3std3__48in_placeE)
_ZN84_INTERNAL_7c55a05c_48_flash_fwd_hdim192_128_fp16_split_softcap_sm90_cu_49158569_29824cuda3std3__48in_placeE:
	.zero		1
	.type		_ZN84_INTERNAL_7c55a05c_48_flash_fwd_hdim192_128_fp16_split_softcap_sm90_cu_49158569_29824cuda3std6ranges3__45__cpo9iter_moveE,@object
	.size		_ZN84_INTERNAL_7c55a05c_48_flash_fwd_hdim192_128_fp16_split_softcap_sm90_cu_49158569_29824cuda3std6ranges3__45__cpo9iter_moveE,(_ZN84_INTERNAL_7c55a05c_48_flash_fwd_hdim192_128_fp16_split_softcap_sm90_cu_49158569_29824cuda3std3__45__cpo5beginE - _ZN84_INTERNAL_7c55a05c_48_flash_fwd_hdim192_128_fp16_split_softcap_sm90_cu_49158569_29824cuda3std6ranges3__45__cpo9iter_moveE)
_ZN84_INTERNAL_7c55a05c_48_flash_fwd_hdim192_128_fp16_split_softcap_sm90_cu_49158569_29824cuda3std6ranges3__45__cpo9iter_moveE:
	.zero		1
	.type		_ZN84_INTERNAL_7c55a05c_48_flash_fwd_hdim192_128_fp16_split_softcap_sm90_cu_49158569_29824cuda3std3__45__cpo5beginE,@object
	.size		_ZN84_INTERNAL_7c55a05c_48_flash_fwd_hdim192_128_fp16_split_softcap_sm90_cu_49158569_29824cuda3std3__45__cpo5beginE,(_ZN84_INTERNAL_7c55a05c_48_flash_fwd_hdim192_128_fp16_split_softcap_sm90_cu_49158569_29824cuda3std3__486_GLOBAL__N__7c55a05c_48_flash_fwd_hdim192_128_fp16_split_softcap_sm90_cu_49158569_29826ignoreE - _ZN84_INTERNAL_7c55a05c_48_flash_fwd_hdim192_128_fp16_split_softcap_sm90_cu_49158569_29824cuda3std3__45__cpo5beginE)
_ZN84_INTERNAL_7c55a05c_48_flash_fwd_hdim192_128_fp16_split_softcap_sm90_cu_49158569_29824cuda3std3__45__cpo5beginE:
	.zero		1
	.type		_ZN84_INTERNAL_7c55a05c_48_flash_fwd_hdim192_128_fp16_split_softcap_sm90_cu_49158569_29824cuda3std3__486_GLOBAL__N__7c55a05c_48_flash_fwd_hdim192_128_fp16_split_softcap_sm90_cu_49158569_29826ignoreE,@object
	.size		_ZN84_INTERNAL_7c55a05c_48_flash_fwd_hdim192_128_fp16_split_softcap_sm90_cu_49158569_29824cuda3std3__486_GLOBAL__N__7c55a05c_48_flash_fwd_hdim192_128_fp16_split_softcap_sm90_cu_49158569_29826ignoreE,(_ZN84_INTERNAL_7c55a05c_48_flash_fwd_hdim192_128_fp16_split_softcap_sm90_cu_49158569_29824cute7productE - _ZN84_INTERNAL_7c55a05c_48_flash_fwd_hdim192_128_fp16_split_softcap_sm90_cu_49158569_29824cuda3std3__486_GLOBAL__N__7c55a05c_48_flash_fwd_hdim192_128_fp16_split_softcap_sm90_cu_49158569_29826ignoreE)
_ZN84_INTERNAL_7c55a05c_48_flash_fwd_hdim192_128_fp16_split_softcap_sm90_cu_49158569_29824cuda3std3__486_GLOBAL__N__7c55a05c_48_flash_fwd_hdim192_128_fp16_split_softcap_sm90_cu_49158569_29826ignoreE:
	.zero		1
	.type		_ZN84_INTERNAL_7c55a05c_48_flash_fwd_hdim192_128_fp16_split_softcap_sm90_cu_49158569_29824cute7productE,@object
	.size		_ZN84_INTERNAL_7c55a05c_48_flash_fwd_hdim192_128_fp16_split_softcap_sm90_cu_49158569_29824cute7productE,(_ZN84_INTERNAL_7c55a05c_48_flash_fwd_hdim192_128_fp16_split_softcap_sm90_cu_49158569_29824cuda3std3__45__cpo3endE - _ZN84_INTERNAL_7c55a05c_48_flash_fwd_hdim192_128_fp16_split_softcap_sm90_cu_49158569_29824cute7productE)
_ZN84_INTERNAL_7c55a05c_48_flash_fwd_hdim192_128_fp16_split_softcap_sm90_cu_49158569_29824cute7productE:
	.zero		1
	.type		_ZN84_INTERNAL_7c55a05c_48_flash_fwd_hdim192_128_fp16_split_softcap_sm90_cu_49158569_29824cuda3std3__45__cpo3endE,@object
	.size		_ZN84_INTERNAL_7c55a05c_48_flash_fwd_hdim192_128_fp16_split_softcap_sm90_cu_49158569_29824cuda3std3__45__cpo3endE,(_ZN84_INTERNAL_7c55a05c_48_flash_fwd_hdim192_128_fp16_split_softcap_sm90_cu_49158569_29824cuda3std3__419piecewise_constructE - _ZN84_INTERNAL_7c55a05c_48_flash_fwd_hdim192_128_fp16_split_softcap_sm90_cu_49158569_29824cuda3std3__45__cpo3endE)
_ZN84_INTERNAL_7c55a05c_48_flash_fwd_hdim192_128_fp16_split_softcap_sm90_cu_49158569_29824cuda3std3__45__cpo3endE:
	.zero		1
	.type		_ZN84_INTERNAL_7c55a05c_48_flash_fwd_hdim192_128_fp16_split_softcap_sm90_cu_49158569_29824cuda3std3__419piecewise_constructE,@object
	.size		_ZN84_INTERNAL_7c55a05c_48_flash_fwd_hdim192_128_fp16_split_softcap_sm90_cu_49158569_29824cuda3std3__419piecewise_constructE,(_ZN84_INTERNAL_7c55a05c_48_flash_fwd_hdim192_128_fp16_split_softcap_sm90_cu_49158569_29824cuda3std3__45__cpo4cendE - _ZN84_INTERNAL_7c55a05c_48_flash_fwd_hdim192_128_fp16_split_softcap_sm90_cu_49158569_29824cuda3std3__419piecewise_constructE)
_ZN84_INTERNAL_7c55a05c_48_flash_fwd_hdim192_128_fp16_split_softcap_sm90_cu_49158569_29824cuda3std3__419piecewise_constructE:
	.zero		1
	.type		_ZN84_INTERNAL_7c55a05c_48_flash_fwd_hdim192_128_fp16_split_softcap_sm90_cu_49158569_29824cuda3std3__45__cpo4cendE,@object
	.size		_ZN84_INTERNAL_7c55a05c_48_flash_fwd_hdim192_128_fp16_split_softcap_sm90_cu_49158569_29824cuda3std3__45__cpo4cendE,(_ZN84_INTERNAL_7c55a05c_48_flash_fwd_hdim192_128_fp16_split_softcap_sm90_cu_49158569_29824cuda3std6ranges3__45__cpo4swapE - _ZN84_INTERNAL_7c55a05c_48_flash_fwd_hdim192_128_fp16_split_softcap_sm90_cu_49158569_29824cuda3std3__45__cpo4cendE)
_ZN84_INTERNAL_7c55a05c_48_flash_fwd_hdim192_128_fp16_split_softcap_sm90_cu_49158569_29824cuda3std3__45__cpo4cendE:
	.zero		1
	.type		_ZN84_INTERNAL_7c55a05c_48_flash_fwd_hdim192_128_fp16_split_softcap_sm90_cu_49158569_29824cuda3std6ranges3__45__cpo4swapE,@object
	.size		_ZN84_INTERNAL_7c55a05c_48_flash_fwd_hdim192_128_fp16_split_softcap_sm90_cu_49158569_29824cuda3std6ranges3__45__cpo4swapE,(.L_7 - _ZN84_INTERNAL_7c55a05c_48_flash_fwd_hdim192_128_fp16_split_softcap_sm90_cu_49158569_29824cuda3std6ranges3__45__cpo4swapE)
_ZN84_INTERNAL_7c55a05c_48_flash_fwd_hdim192_128_fp16_split_softcap_sm90_cu_49158569_29824cuda3std6ranges3__45__cpo4swapE:
	.zero		1
.L_7:


//--------------------- .nv.constant0._ZN7cutlass13device_kernelIN5flash11enable_sm90INS1_16FlashAttnFwdSm90INS1_25CollectiveMainloopFwdSm90ILi2EN4cute5tupleIJNS5_1CILi1EEES8_S8_EEENS6_IJNS7_ILi128EEESA_NS7_ILi192EEEEEELi128ENS_6half_tEfNS_4arch4Sm90ELb0ELb0ELb1ELb0ELb0ELb0ELb0ELb1ELb1ELb1ELb1ELb0EEENS1_21CollectiveEpilogueFwdINS6_IJSA_SA_SA_EEES9_SD_SF_Li256ELb0ELb1ELb1ELb0EEENS1_19SingleTileSchedulerILb0ELb1ELb1ELi128EEEEEEEEEvNT_6ParamsE --------------------------
	.section	.nv.constant0._ZN7cutlass13device_kernelIN5flash11enable_sm90INS1_16FlashAttnFwdSm90INS1_25CollectiveMainloopFwdSm90ILi2EN4cute5tupleIJNS5_1CILi1EEES8_S8_EEENS6_IJNS7_ILi128EEESA_NS7_ILi192EEEEEELi128ENS_6half_tEfNS_4arch4Sm90ELb0ELb0ELb1ELb0ELb0ELb0ELb0ELb1ELb1ELb1ELb1ELb0EEENS1_21CollectiveEpilogueFwdINS6_IJSA_SA_SA_EEES9_SD_SF_Li256ELb0ELb1ELb1ELb0EEENS1_19SingleTileSchedulerILb0ELb1ELb1ELi128EEEEEEEEEvNT_6ParamsE,"a",@progbits
	.sectionflags	@""
	.align	4
.nv.constant0._ZN7cutlass13device_kernelIN5flash11enable_sm90INS1_16FlashAttnFwdSm90INS1_25CollectiveMainloopFwdSm90ILi2EN4cute5tupleIJNS5_1CILi1EEES8_S8_EEENS6_IJNS7_ILi128EEESA_NS7_ILi192EEEEEELi128ENS_6half_tEfNS_4arch4Sm90ELb0ELb0ELb1ELb0ELb0ELb0ELb0ELb1ELb1ELb1ELb1ELb0EEENS1_21CollectiveEpilogueFwdINS6_IJSA_SA_SA_EEES9_SD_SF_Li256ELb0ELb1ELb1ELb0EEENS1_19SingleTileSchedulerILb0ELb1ELb1ELi128EEEEEEEEEvNT_6ParamsE:
	.zero		3456


//--------------------- .nv.constant0._ZN7cutlass13device_kernelIN5flash11enable_sm90INS1_16FlashAttnFwdSm90INS1_25CollectiveMainloopFwdSm90ILi2EN4cute5tupleIJNS5_1CILi1EEES8_S8_EEENS6_IJNS7_ILi128EEESA_NS7_ILi192EEEEEELi128ENS_6half_tEfNS_4arch4Sm90ELb0ELb0ELb1ELb1ELb0ELb0ELb0ELb1ELb1ELb1ELb1ELb0EEENS1_21CollectiveEpilogueFwdINS6_IJSA_SA_SA_EEES9_SD_SF_Li256ELb1ELb1ELb1ELb0EEENS1_36VarlenDynamicPersistentTileSchedulerILi128ELi128ELi256ELi128ELb1ELb1ELb1ELb0ELb1ELb1EEEEEEEEEvNT_6ParamsE --------------------------
	.section	.nv.constant0._ZN7cutlass13device_kernelIN5flash11enable_sm90INS1_16FlashAttnFwdSm90INS1_25CollectiveMainloopFwdSm90ILi2EN4cute5tupleIJNS5_1CILi1EEES8_S8_EEENS6_IJNS7_ILi128EEESA_NS7_ILi192EEEEEELi128ENS_6half_tEfNS_4arch4Sm90ELb0ELb0ELb1ELb1ELb0ELb0ELb0ELb1ELb1ELb1ELb1ELb0EEENS1_21CollectiveEpilogueFwdINS6_IJSA_SA_SA_EEES9_SD_SF_Li256ELb1ELb1ELb1ELb0EEENS1_36VarlenDynamicPersistentTileSchedulerILi128ELi128ELi256ELi128ELb1ELb1ELb1ELb0ELb1ELb1EEEEEEEEEvNT_6ParamsE,"a",@progbits
	.sectionflags	@""
	.align	4
.nv.constant0._ZN7cutlass13device_kernelIN5flash11enable_sm90INS1_16FlashAttnFwdSm90INS1_25CollectiveMainloopFwdSm90ILi2EN4cute5tupleIJNS5_1CILi1EEES8_S8_EEENS6_IJNS7_ILi128EEESA_NS7_ILi192EEEEEELi128ENS_6half_tEfNS_4arch4Sm90ELb0ELb0ELb1ELb1ELb0ELb0ELb0ELb1ELb1ELb1ELb1ELb0EEENS1_21CollectiveEpilogueFwdINS6_IJSA_SA_SA_EEES9_SD_SF_Li256ELb1ELb1ELb1ELb0EEENS1_36VarlenDynamicPersistentTileSchedulerILi128ELi128ELi256ELi128ELb1ELb1ELb1ELb0ELb1ELb1EEEEEEEEEvNT_6ParamsE:
	.zero		3584


//--------------------- .nv.constant0._ZN7cutlass13device_kernelIN5flash11enable_sm90INS1_16FlashAttnFwdSm90INS1_25CollectiveMainloopFwdSm90ILi2EN4cute5tupleIJNS5_1CILi1EEES8_S8_EEENS6_IJNS7_ILi128EEESA_NS7_ILi192EEEEEELi128ENS_6half_tEfNS_4arch4Sm90ELb0ELb0ELb1ELb1ELb0ELb1ELb0ELb1ELb1ELb1ELb1ELb0EEENS1_21CollectiveEpilogueFwdINS6_IJSA_SA_SA_EEES9_SD_SF_Li256ELb1ELb1ELb1ELb0EEENS1_36VarlenDynamicPersistentTileSchedulerILi128ELi128ELi256ELi128ELb1ELb1ELb1ELb0ELb1ELb1EEEEEEEEEvNT_6ParamsE --------------------------
	.section	.nv.constant0._ZN7cutlass13device_kernelIN5flash11enable_sm90INS1_16FlashAttnFwdSm90INS1_25CollectiveMainloopFwdSm90ILi2EN4cute5tupleIJNS5_1CILi1EEES8_S8_EEENS6_IJNS7_ILi128EEESA_NS7_ILi192EEEEEELi128ENS_6half_tEfNS_4arch4Sm90ELb0ELb0ELb1ELb1ELb0ELb1ELb0ELb1ELb1ELb1ELb1ELb0EEENS1_21CollectiveEpilogueFwdINS6_IJSA_SA_SA_EEES9_SD_SF_Li256ELb1ELb1ELb1ELb0EEENS1_36VarlenDynamicPersistentTileSchedulerILi128ELi128ELi256ELi128ELb1ELb1ELb1ELb0ELb1ELb1EEEEEEEEEvNT_6ParamsE,"a",@progbits
	.sectionflags	@""
	.align	4
.nv.constant0._ZN7cutlass13device_kernelIN5flash11enable_sm90INS1_16FlashAttnFwdSm90INS1_25CollectiveMainloopFwdSm90ILi2EN4cute5tupleIJNS5_1CILi1EEES8_S8_EEENS6_IJNS7_ILi128EEESA_NS7_ILi192EEEEEELi128ENS_6half_tEfNS_4arch4Sm90ELb0ELb0ELb1ELb1ELb0ELb1ELb0ELb1ELb1ELb1ELb1ELb0EEENS1_21CollectiveEpilogueFwdINS6_IJSA_SA_SA_EEES9_SD_SF_Li256ELb1ELb1ELb1ELb0EEENS1_36VarlenDynamicPersistentTileSchedulerILi128ELi128ELi256ELi128ELb1ELb1ELb1ELb0ELb1ELb1EEEEEEEEEvNT_6ParamsE:
	.zero		3584


//--------------------- .nv.constant0._ZN7cutlass13device_kernelIN5flash11enable_sm90INS1_16FlashAttnFwdSm90INS1_25CollectiveMainloopFwdSm90ILi2EN4cute5tupleIJNS5_1CILi1EEES8_S8_EEENS6_IJNS7_ILi128EEENS7_ILi96EEENS7_ILi192EEEEEELi128ENS_6half_tEfNS_4arch4Sm90ELb0ELb1ELb1ELb0ELb0ELb0ELb0ELb1ELb1ELb1ELb1ELb0EEENS1_21CollectiveEpilogueFwdINS6_IJSA_SA_SB_EEES9_SE_SG_Li256ELb0ELb1ELb1ELb0EEENS1_19SingleTileSchedulerILb0ELb1ELb1ELi128EEEEEEEEEvNT_6ParamsE --------------------------
	.section	.nv.constant0._ZN7cutlass13device_kernelIN5flash11enable_sm90INS1_16FlashAttnFwdSm90INS1_25CollectiveMainloopFwdSm90ILi2EN4cute5tupleIJNS5_1CILi1EEES8_S8_EEENS6_IJNS7_ILi128EEENS7_ILi96EEENS7_ILi192EEEEEELi128ENS_6half_tEfNS_4arch4Sm90ELb0ELb1ELb1ELb0ELb0ELb0ELb0ELb1ELb1ELb1ELb1ELb0EEENS1_21CollectiveEpilogueFwdINS6_IJSA_SA_SB_EEES9_SE_SG_Li256ELb0ELb1ELb1ELb0EEENS1_19SingleTileSchedulerILb0ELb1ELb1ELi128EEEEEEEEEvNT_6ParamsE,"a",@progbits
	.sectionflags	@""
	.align	4
.nv.constant0._ZN7cutlass13device_kernelIN5flash11enable_sm90INS1_16FlashAttnFwdSm90INS1_25CollectiveMainloopFwdSm90ILi2EN4cute5tupleIJNS5_1CILi1EEES8_S8_EEENS6_IJNS7_ILi128EEENS7_ILi96EEENS7_ILi192EEEEEELi128ENS_6half_tEfNS_4arch4Sm90ELb0ELb1ELb1ELb0ELb0ELb0ELb0ELb1ELb1ELb1ELb1ELb0EEENS1_21CollectiveEpilogueFwdINS6_IJSA_SA_SB_EEES9_SE_SG_Li256ELb0ELb1ELb1ELb0EEENS1_19SingleTileSchedulerILb0ELb1ELb1ELi128EEEEEEEEEvNT_6ParamsE:
	.zero		3456


//--------------------- .nv.constant0._ZN7cutlass13device_kernelIN5flash11enable_sm90INS1_16FlashAttnFwdSm90INS1_25CollectiveMainloopFwdSm90ILi2EN4cute5tupleIJNS5_1CILi1EEES8_S8_EEENS6_IJNS7_ILi128EEENS7_ILi96EEENS7_ILi192EEEEEELi128ENS_6half_tEfNS_4arch4Sm90ELb0ELb1ELb1ELb1ELb0ELb0ELb0ELb1ELb1ELb1ELb1ELb0EEENS1_21CollectiveEpilogueFwdINS6_IJSA_SA_SB_EEES9_SE_SG_Li256ELb1ELb1ELb1ELb0EEENS1_36VarlenDynamicPersistentTileSchedulerILi128ELi96ELi256ELi128ELb1ELb1ELb1ELb1ELb0ELb1EEEEEEEEEvNT_6ParamsE --------------------------
	.section	.nv.constant0._ZN7cutlass13device_kernelIN5flash11enable_sm90INS1_16FlashAttnFwdSm90INS1_25CollectiveMainloopFwdSm90ILi2EN4cute5tupleIJNS5_1CILi1EEES8_S8_EEENS6_IJNS7_ILi128EEENS7_ILi96EEENS7_ILi192EEEEEELi128ENS_6half_tEfNS_4arch4Sm90ELb0ELb1ELb1ELb1ELb0ELb0ELb0ELb1ELb1ELb1ELb1ELb0EEENS1_21CollectiveEpilogueFwdINS6_IJSA_SA_SB_EEES9_SE_SG_Li256ELb1ELb1ELb1ELb0EEENS1_36VarlenDynamicPersistentTileSchedulerILi128ELi96ELi256ELi128ELb1ELb1ELb1ELb1ELb0ELb1EEEEEEEEEvNT_6ParamsE,"a",@progbits
	.sectionflags	@""
	.align	4
.nv.constant0._ZN7cutlass13device_kernelIN5flash11enable_sm90INS1_16FlashAttnFwdSm90INS1_25CollectiveMainloopFwdSm90ILi2EN4cute5tupleIJNS5_1CILi1EEES8_S8_EEENS6_IJNS7_ILi128EEENS7_ILi96EEENS7_ILi192EEEEEELi128ENS_6half_tEfNS_4arch4Sm90ELb0ELb1ELb1ELb1ELb0ELb0ELb0ELb1ELb1ELb1ELb1ELb0EEENS1_21CollectiveEpilogueFwdINS6_IJSA_SA_SB_EEES9_SE_SG_Li256ELb1ELb1ELb1ELb0EEENS1_36VarlenDynamicPersistentTileSchedulerILi128ELi96ELi256ELi128ELb1ELb1ELb1ELb1ELb0ELb1EEEEEEEEEvNT_6ParamsE:
	.zero		3584


//--------------------- .nv.constant0._ZN7cutlass13device_kernelIN5flash11enable_sm90INS1_16FlashAttnFwdSm90INS1_25CollectiveMainloopFwdSm90ILi2EN4cute5tupleIJNS5_1CILi1EEES8_S8_EEENS6_IJNS7_ILi128EEENS7_ILi96EEENS7_ILi192EEEEEELi128ENS_6half_tEfNS_4arch4Sm90ELb0ELb1ELb1ELb1ELb0ELb1ELb0ELb1ELb1ELb1ELb1ELb0EEENS1_21CollectiveEpilogueFwdINS6_IJSA_SA_SB_EEES9_SE_SG_Li256ELb1ELb1ELb1ELb0EEENS1_36VarlenDynamicPersistentTileSchedulerILi128ELi96ELi256ELi128ELb1ELb1ELb1ELb1ELb0ELb1EEEEEEEEEvNT_6ParamsE --------------------------
	.section	.nv.constant0._ZN7cutlass13device_kernelIN5flash11enable_sm90INS1_16FlashAttnFwdSm90INS1_25CollectiveMainloopFwdSm90ILi2EN4cute5tupleIJNS5_1CILi1EEES8_S8_EEENS6_IJNS7_ILi128EEENS7_ILi96EEENS7_ILi192EEEEEELi128ENS_6half_tEfNS_4arch4Sm90ELb0ELb1ELb1ELb1ELb0ELb1ELb0ELb1ELb1ELb1ELb1ELb0EEENS1_21CollectiveEpilogueFwdINS6_IJSA_SA_SB_EEES9_SE_SG_Li256ELb1ELb1ELb1ELb0EEENS1_36VarlenDynamicPersistentTileSchedulerILi128ELi96ELi256ELi128ELb1ELb1ELb1ELb1ELb0ELb1EEEEEEEEEvNT_6ParamsE,"a",@progbits
	.sectionflags	@""
	.align	4
.nv.constant0._ZN7cutlass13device_kernelIN5flash11enable_sm90INS1_16FlashAttnFwdSm90INS1_25CollectiveMainloopFwdSm90ILi2EN4cute5tupleIJNS5_1CILi1EEES8_S8_EEENS6_IJNS7_ILi128EEENS7_ILi96EEENS7_ILi192EEEEEELi128ENS_6half_tEfNS_4arch4Sm90ELb0ELb1ELb1ELb1ELb0ELb1ELb0ELb1ELb1ELb1ELb1ELb0EEENS1_21CollectiveEpilogueFwdINS6_IJSA_SA_SB_EEES9_SE_SG_Li256ELb1ELb1ELb1ELb0EEENS1_36VarlenDynamicPersistentTileSchedulerILi128ELi96ELi256ELi128ELb1ELb1ELb1ELb1ELb0ELb1EEEEEEEEEvNT_6ParamsE:
	.zero		3584


//--------------------- .nv.constant0._ZN7cutlass13device_kernelIN5flash11enable_sm90INS1_16FlashAttnFwdSm90INS1_25CollectiveMainloopFwdSm90ILi2EN4cute5tupleIJNS5_1CILi1EEES8_S8_EEENS6_IJNS7_ILi128EEESA_NS7_ILi192EEEEEELi128ENS_6half_tEfNS_4arch4Sm90ELb1ELb0ELb1ELb0ELb0ELb0ELb0ELb1ELb1ELb1ELb1ELb0EEENS1_21CollectiveEpilogueFwdINS6_IJSA_SA_SA_EEES9_SD_SF_Li256ELb0ELb1ELb1ELb0EEENS1_19SingleTileSchedulerILb0ELb1ELb1ELi128EEEEEEEEEvNT_6ParamsE --------------------------
	.section	.nv.constant0._ZN7cutlass13device_kernelIN5flash11enable_sm90INS1_16FlashAttnFwdSm90INS1_25CollectiveMainloopFwdSm90ILi2EN4cute5tupleIJNS5_1CILi1EEES8_S8_EEENS6_IJNS7_ILi128EEESA_NS7_ILi192EEEEEELi128ENS_6half_tEfNS_4arch4Sm90ELb1ELb0ELb1ELb0ELb0ELb0ELb0ELb1ELb1ELb1ELb1ELb0EEENS1_21CollectiveEpilogueFwdINS6_IJSA_SA_SA_EEES9_SD_SF_Li256ELb0ELb1ELb1ELb0EEENS1_19SingleTileSchedulerILb0ELb1ELb1ELi128EEEEEEEEEvNT_6ParamsE,"a",@progbits
	.sectionflags	@""
	.align	4
.nv.constant0._ZN7cutlass13device_kernelIN5flash11enable_sm90INS1_16FlashAttnFwdSm90INS1_25CollectiveMainloopFwdSm90ILi2EN4cute5tupleIJNS5_1CILi1EEES8_S8_EEENS6_IJNS7_ILi128EEESA_NS7_ILi192EEEEEELi128ENS_6half_tEfNS_4arch4Sm90ELb1ELb0ELb1ELb0ELb0ELb0ELb0ELb1ELb1ELb1ELb1ELb0EEENS1_21CollectiveEpilogueFwdINS6_IJSA_SA_SA_EEES9_SD_SF_Li256ELb0ELb1ELb1ELb0EEENS1_19SingleTileSchedulerILb0ELb1ELb1ELi128EEEEEEEEEvNT_6ParamsE:
	.zero		3456


//--------------------- .nv.constant0._ZN7cutlass13device_kernelIN5flash11enable_sm90INS1_16FlashAttnFwdSm90INS1_25CollectiveMainloopFwdSm90ILi2EN4cute5tupleIJNS5_1CILi1EEES8_S8_EEENS6_IJNS7_ILi128EEESA_NS7_ILi192EEEEEELi128ENS_6half_tEfNS_4arch4Sm90ELb1ELb0ELb1ELb1ELb0ELb0ELb0ELb1ELb1ELb1ELb1ELb0EEENS1_21CollectiveEpilogueFwdINS6_IJSA_SA_SA_EEES9_SD_SF_Li256ELb1ELb1ELb1ELb0EEENS1_36VarlenDynamicPersistentTileSchedulerILi128ELi128ELi256ELi128ELb1ELb1ELb1ELb1ELb1ELb1EEEEEEEEEvNT_6ParamsE --------------------------
	.section	.nv.constant0._ZN7cutlass13device_kernelIN5flash11enable_sm90INS1_16FlashAttnFwdSm90INS1_25CollectiveMainloopFwdSm90ILi2EN4cute5tupleIJNS5_1CILi1EEES8_S8_EEENS6_IJNS7_ILi128EEESA_NS7_ILi192EEEEEELi128ENS_6half_tEfNS_4arch4Sm90ELb1ELb0ELb1ELb1ELb0ELb0ELb0ELb1ELb1ELb1ELb1ELb0EEENS1_21CollectiveEpilogueFwdINS6_IJSA_SA_SA_EEES9_SD_SF_Li256ELb1ELb1ELb1ELb0EEENS1_36VarlenDynamicPersistentTileSchedulerILi128ELi128ELi256ELi128ELb1ELb1ELb1ELb1ELb1ELb1EEEEEEEEEvNT_6ParamsE,"a",@progbits
	.sectionflags	@""
	.align	4
.nv.constant0._ZN7cutlass13device_kernelIN5flash11enable_sm90INS1_16FlashAttnFwdSm90INS1_25CollectiveMainloopFwdSm90ILi2EN4cute5tupleIJNS5_1CILi1EEES8_S8_EEENS6_IJNS7_ILi128EEESA_NS7_ILi192EEEEEELi128ENS_6half_tEfNS_4arch4Sm90ELb1ELb0ELb1ELb1ELb0ELb0ELb0ELb1ELb1ELb1ELb1ELb0EEENS1_21CollectiveEpilogueFwdINS6_IJSA_SA_SA_EEES9_SD_SF_Li256ELb1ELb1ELb1ELb0EEENS1_36VarlenDynamicPersistentTileSchedulerILi128ELi128ELi256ELi128ELb1ELb1ELb1ELb1ELb1ELb1EEEEEEEEEvNT_6ParamsE:
	.zero		3584


//--------------------- .nv.constant0._ZN7cutlass13device_kernelIN5flash11enable_sm90INS1_16FlashAttnFwdSm90INS1_25CollectiveMainloopFwdSm90ILi2EN4cute5tupleIJNS5_1CILi1EEES8_S8_EEENS6_IJNS7_ILi128EEESA_NS7_ILi192EEEEEELi128ENS_6half_tEfNS_4arch4Sm90ELb1ELb0ELb1ELb1ELb0ELb1ELb0ELb1ELb1ELb1ELb1ELb0EEENS1_21CollectiveEpilogueFwdINS6_IJSA_SA_SA_EEES9_SD_SF_Li256ELb1ELb1ELb1ELb0EEENS1_36VarlenDynamicPersistentTileSchedulerILi128ELi128ELi256ELi128ELb1ELb1ELb1ELb1ELb1ELb1EEEEEEEEEvNT_6ParamsE --------------------------
	.section	.nv.constant0._ZN7cutlass13device_kernelIN5flash11enable_sm90INS1_16FlashAttnFwdSm90INS1_25CollectiveMainloopFwdSm90ILi2EN4cute5tupleIJNS5_1CILi1EEES8_S8_EEENS6_IJNS7_ILi128EEESA_NS7_ILi192EEEEEELi128ENS_6half_tEfNS_4arch4Sm90ELb1ELb0ELb1ELb1ELb0ELb1ELb0ELb1ELb1ELb1ELb1ELb0EEENS1_21CollectiveEpilogueFwdINS6_IJSA_SA_SA_EEES9_SD_SF_Li256ELb1ELb1ELb1ELb0EEENS1_36VarlenDynamicPersistentTileSchedulerILi128ELi128ELi256ELi128ELb1ELb1ELb1ELb1ELb1ELb1EEEEEEEEEvNT_6ParamsE,"a",@progbits
	.sectionflags	@""
	.align	4
.nv.constant0._ZN7cutlass13device_kernelIN5flash11enable_sm90INS1_16FlashAttnFwdSm90INS1_25CollectiveMainloopFwdSm90ILi2EN4cute5tupleIJNS5_1CILi1EEES8_S8_EEENS6_IJNS7_ILi128EEESA_NS7_ILi192EEEEEELi128ENS_6half_tEfNS_4arch4Sm90ELb1ELb0ELb1ELb1ELb0ELb1ELb0ELb1ELb1ELb1ELb1ELb0EEENS1_21CollectiveEpilogueFwdINS6_IJSA_SA_SA_EEES9_SD_SF_Li256ELb1ELb1ELb1ELb0EEENS1_36VarlenDynamicPersistentTileSchedulerILi128ELi128ELi256ELi128ELb1ELb1ELb1ELb1ELb1ELb1EEEEEEEEEvNT_6ParamsE:
	.zero		3584


//--------------------- SYMBOLS --------------------------

	.type		.nv.reservedSmem.offset0,@object
	.size		.nv.reservedSmem.offset0,0x4
